//
// Generated by NVIDIA NVVM Compiler
//
// Compiler Build ID: CL-36424714
// Cuda compilation tools, release 13.0, V13.0.88
// Based on NVVM 20.0.0
//

.version 9.0
.target sm_100
.address_size 64

	// .globl	_Z17kernel_matmul_gpuiPfS_S_
// _ZZ19kernel_matmul_gpusmiPfS_S_E6tile_A has been demoted
// _ZZ19kernel_matmul_gpusmiPfS_S_E6tile_B has been demoted

.visible .entry _Z17kernel_matmul_gpuiPfS_S_(
	.param .u32 _Z17kernel_matmul_gpuiPfS_S__param_0,
	.param .u64 .ptr .align 1 _Z17kernel_matmul_gpuiPfS_S__param_1,
	.param .u64 .ptr .align 1 _Z17kernel_matmul_gpuiPfS_S__param_2,
	.param .u64 .ptr .align 1 _Z17kernel_matmul_gpuiPfS_S__param_3
)
{
	.reg .pred 	%p<10>;
	.reg .b32 	%r<39>;
	.reg .b32 	%f<68>;
	.reg .b64 	%rd<67>;

	ld.param.u32 	%r17, [_Z17kernel_matmul_gpuiPfS_S__param_0];
	ld.param.u64 	%rd14, [_Z17kernel_matmul_gpuiPfS_S__param_1];
	ld.param.u64 	%rd15, [_Z17kernel_matmul_gpuiPfS_S__param_2];
	cvta.to.global.u64 	%rd1, %rd15;
	cvta.to.global.u64 	%rd2, %rd14;
	mov.u32 	%r18, %ctaid.x;
	mov.u32 	%r19, %ntid.x;
	mov.u32 	%r20, %tid.x;
	mad.lo.s32 	%r1, %r18, %r19, %r20;
	mov.u32 	%r21, %ctaid.y;
	mov.u32 	%r22, %ntid.y;
	mov.u32 	%r23, %tid.y;
	mad.lo.s32 	%r2, %r21, %r22, %r23;
	setp.lt.s32 	%p1, %r17, 1;
	mov.f32 	%f67, 0f00000000;
	@%p1 bra 	$L__BB0_12;
	mul.lo.s32 	%r3, %r2, %r17;
	and.b32  	%r4, %r17, 7;
	setp.lt.u32 	%p2, %r17, 8;
	mov.f32 	%f67, 0f00000000;
	mov.b32 	%r37, 0;
	@%p2 bra 	$L__BB0_4;
	and.b32  	%r37, %r17, 2147483640;
	neg.s32 	%r35, %r37;
	mul.wide.u32 	%rd16, %r17, 4;
	add.s64 	%rd3, %rd1, %rd16;
	mul.wide.u32 	%rd17, %r17, 8;
	add.s64 	%rd4, %rd1, %rd17;
	mul.wide.u32 	%rd18, %r17, 12;
	add.s64 	%rd5, %rd1, %rd18;
	mul.wide.u32 	%rd19, %r17, 16;
	add.s64 	%rd6, %rd1, %rd19;
	mul.wide.u32 	%rd20, %r17, 20;
	add.s64 	%rd7, %rd1, %rd20;
	mul.wide.u32 	%rd21, %r17, 24;
	add.s64 	%rd8, %rd1, %rd21;
	mul.wide.u32 	%rd22, %r17, 28;
	add.s64 	%rd9, %rd1, %rd22;
	mul.wide.u32 	%rd23, %r3, 4;
	add.s64 	%rd24, %rd23, %rd2;
	add.s64 	%rd66, %rd24, 16;
	mov.f32 	%f67, 0f00000000;
	mov.u32 	%r34, %r1;
$L__BB0_3:
	.pragma "nounroll";
	mul.wide.s32 	%rd25, %r34, 4;
	add.s64 	%rd26, %rd3, %rd25;
	add.s64 	%rd27, %rd4, %rd25;
	add.s64 	%rd28, %rd5, %rd25;
	add.s64 	%rd29, %rd6, %rd25;
	add.s64 	%rd30, %rd7, %rd25;
	add.s64 	%rd31, %rd8, %rd25;
	add.s64 	%rd32, %rd9, %rd25;
	add.s64 	%rd33, %rd1, %rd25;
	ld.global.f32 	%f17, [%rd66+-16];
	ld.global.f32 	%f18, [%rd33];
	fma.rn.f32 	%f19, %f17, %f18, %f67;
	ld.global.f32 	%f20, [%rd66+-12];
	ld.global.f32 	%f21, [%rd26];
	fma.rn.f32 	%f22, %f20, %f21, %f19;
	ld.global.f32 	%f23, [%rd66+-8];
	ld.global.f32 	%f24, [%rd27];
	fma.rn.f32 	%f25, %f23, %f24, %f22;
	ld.global.f32 	%f26, [%rd66+-4];
	ld.global.f32 	%f27, [%rd28];
	fma.rn.f32 	%f28, %f26, %f27, %f25;
	ld.global.f32 	%f29, [%rd66];
	ld.global.f32 	%f30, [%rd29];
	fma.rn.f32 	%f31, %f29, %f30, %f28;
	ld.global.f32 	%f32, [%rd66+4];
	ld.global.f32 	%f33, [%rd30];
	fma.rn.f32 	%f34, %f32, %f33, %f31;
	ld.global.f32 	%f35, [%rd66+8];
	ld.global.f32 	%f36, [%rd31];
	fma.rn.f32 	%f37, %f35, %f36, %f34;
	ld.global.f32 	%f38, [%rd66+12];
	ld.global.f32 	%f39, [%rd32];
	fma.rn.f32 	%f67, %f38, %f39, %f37;
	add.s32 	%r35, %r35, 8;
	shl.b32 	%r25, %r17, 3;
	add.s32 	%r34, %r34, %r25;
	add.s64 	%rd66, %rd66, 32;
	setp.ne.s32 	%p3, %r35, 0;
	@%p3 bra 	$L__BB0_3;
$L__BB0_4:
	setp.eq.s32 	%p4, %r4, 0;
	@%p4 bra 	$L__BB0_12;
	and.b32  	%r12, %r17, 3;
	setp.lt.u32 	%p5, %r4, 4;
	@%p5 bra 	$L__BB0_7;
	add.s32 	%r26, %r37, %r3;
	mul.wide.u32 	%rd34, %r26, 4;
	add.s64 	%rd35, %rd2, %rd34;
	ld.global.f32 	%f41, [%rd35];
	mad.lo.s32 	%r27, %r37, %r17, %r1;
	mul.wide.s32 	%rd36, %r27, 4;
	add.s64 	%rd37, %rd1, %rd36;
	ld.global.f32 	%f42, [%rd37];
	fma.rn.f32 	%f43, %f41, %f42, %f67;
	cvt.u64.u32 	%rd38, %r3;
	cvt.u64.u32 	%rd39, %r37;
	add.s64 	%rd40, %rd39, %rd38;
	shl.b64 	%rd41, %rd40, 2;
	add.s64 	%rd42, %rd2, %rd41;
	ld.global.f32 	%f44, [%rd42+4];
	mul.wide.u32 	%rd43, %r17, 4;
	add.s64 	%rd44, %rd37, %rd43;
	ld.global.f32 	%f45, [%rd44];
	fma.rn.f32 	%f46, %f44, %f45, %f43;
	ld.global.f32 	%f47, [%rd42+8];
	add.s64 	%rd45, %rd44, %rd43;
	ld.global.f32 	%f48, [%rd45];
	fma.rn.f32 	%f49, %f47, %f48, %f46;
	ld.global.f32 	%f50, [%rd42+12];
	add.s64 	%rd46, %rd45, %rd43;
	ld.global.f32 	%f51, [%rd46];
	fma.rn.f32 	%f67, %f50, %f51, %f49;
	add.s32 	%r37, %r37, 4;
$L__BB0_7:
	setp.eq.s32 	%p6, %r12, 0;
	@%p6 bra 	$L__BB0_12;
	setp.eq.s32 	%p7, %r12, 1;
	@%p7 bra 	$L__BB0_10;
	add.s32 	%r28, %r37, %r3;
	mul.wide.u32 	%rd47, %r28, 4;
	add.s64 	%rd48, %rd2, %rd47;
	ld.global.f32 	%f53, [%rd48];
	mad.lo.s32 	%r29, %r37, %r17, %r1;
	mul.wide.s32 	%rd49, %r29, 4;
	add.s64 	%rd50, %rd1, %rd49;
	ld.global.f32 	%f54, [%rd50];
	fma.rn.f32 	%f55, %f53, %f54, %f67;
	cvt.u64.u32 	%rd51, %r3;
	cvt.u64.u32 	%rd52, %r37;
	add.s64 	%rd53, %rd52, %rd51;
	shl.b64 	%rd54, %rd53, 2;
	add.s64 	%rd55, %rd2, %rd54;
	ld.global.f32 	%f56, [%rd55+4];
	mul.wide.u32 	%rd56, %r17, 4;
	add.s64 	%rd57, %rd50, %rd56;
	ld.global.f32 	%f57, [%rd57];
	fma.rn.f32 	%f67, %f56, %f57, %f55;
	add.s32 	%r37, %r37, 2;
$L__BB0_10:
	and.b32  	%r30, %r17, 1;
	setp.eq.b32 	%p8, %r30, 1;
	not.pred 	%p9, %p8;
	@%p9 bra 	$L__BB0_12;
	add.s32 	%r31, %r37, %r3;
	mul.wide.u32 	%rd58, %r31, 4;
	add.s64 	%rd59, %rd2, %rd58;
	ld.global.f32 	%f58, [%rd59];
	mad.lo.s32 	%r32, %r37, %r17, %r1;
	mul.wide.s32 	%rd60, %r32, 4;
	add.s64 	%rd61, %rd1, %rd60;
	ld.global.f32 	%f59, [%rd61];
	fma.rn.f32 	%f67, %f58, %f59, %f67;
$L__BB0_12:
	ld.param.u64 	%rd65, [_Z17kernel_matmul_gpuiPfS_S__param_3];
	cvta.to.global.u64 	%rd62, %rd65;
	mad.lo.s32 	%r33, %r2, %r17, %r1;
	mul.wide.s32 	%rd63, %r33, 4;
	add.s64 	%rd64, %rd62, %rd63;
	st.global.f32 	[%rd64], %f67;
	ret;

}
	// .globl	_Z19kernel_matmul_gpusmiPfS_S_
.visible .entry _Z19kernel_matmul_gpusmiPfS_S_(
	.param .u32 _Z19kernel_matmul_gpusmiPfS_S__param_0,
	.param .u64 .ptr .align 1 _Z19kernel_matmul_gpusmiPfS_S__param_1,
	.param .u64 .ptr .align 1 _Z19kernel_matmul_gpusmiPfS_S__param_2,
	.param .u64 .ptr .align 1 _Z19kernel_matmul_gpusmiPfS_S__param_3
)
{
	.reg .pred 	%p<8>;
	.reg .b32 	%r<46>;
	.reg .b32 	%f<63>;
	.reg .b64 	%rd<13>;
	// demoted variable
	.shared .align 4 .b8 _ZZ19kernel_matmul_gpusmiPfS_S_E6tile_A[1024];
	// demoted variable
	.shared .align 4 .b8 _ZZ19kernel_matmul_gpusmiPfS_S_E6tile_B[1024];
	ld.param.u32 	%r24, [_Z19kernel_matmul_gpusmiPfS_S__param_0];
	ld.param.u64 	%rd3, [_Z19kernel_matmul_gpusmiPfS_S__param_1];
	ld.param.u64 	%rd4, [_Z19kernel_matmul_gpusmiPfS_S__param_2];
	ld.param.u64 	%rd5, [_Z19kernel_matmul_gpusmiPfS_S__param_3];
	mov.u32 	%r25, %ctaid.y;
	shl.b32 	%r26, %r25, 4;
	mov.u32 	%r43, %tid.y;
	add.s32 	%r2, %r26, %r43;
	mov.u32 	%r27, %ctaid.x;
	shl.b32 	%r3, %r27, 4;
	mov.u32 	%r41, %tid.x;
	add.s32 	%r5, %r3, %r41;
	setp.lt.s32 	%p1, %r24, 1;
	mov.f32 	%f62, 0f00000000;
	@%p1 bra 	$L__BB1_7;
	add.s32 	%r28, %r24, 15;
	shr.u32 	%r29, %r28, 4;
	shl.b32 	%r30, %r43, 4;
	add.s32 	%r31, %r30, %r41;
	shl.b32 	%r32, %r31, 2;
	mov.u32 	%r33, _ZZ19kernel_matmul_gpusmiPfS_S_E6tile_A;
	add.s32 	%r6, %r33, %r32;
	mov.u32 	%r34, _ZZ19kernel_matmul_gpusmiPfS_S_E6tile_B;
	add.s32 	%r7, %r34, %r32;
	shl.b32 	%r35, %r43, 6;
	add.s32 	%r8, %r33, %r35;
	shl.b32 	%r36, %r41, 2;
	add.s32 	%r9, %r34, %r36;
	neg.s32 	%r45, %r29;
	mad.lo.s32 	%r37, %r43, %r24, %r41;
	add.s32 	%r44, %r37, %r3;
	shl.b32 	%r12, %r24, 4;
	mad.lo.s32 	%r42, %r2, %r24, %r41;
	cvta.to.global.u64 	%rd1, %rd3;
	cvta.to.global.u64 	%rd2, %rd4;
	mov.f32 	%f62, 0f00000000;
$L__BB1_2:
	max.u32 	%r38, %r2, %r41;
	setp.ge.u32 	%p2, %r38, %r24;
	mov.f32 	%f60, 0f00000000;
	@%p2 bra 	$L__BB1_4;
	mul.wide.u32 	%rd6, %r42, 4;
	add.s64 	%rd7, %rd1, %rd6;
	ld.global.f32 	%f60, [%rd7];
$L__BB1_4:
	setp.ge.s32 	%p3, %r5, %r24;
	st.shared.f32 	[%r6], %f60;
	setp.ge.u32 	%p4, %r43, %r24;
	mov.f32 	%f61, 0f00000000;
	or.pred  	%p5, %p3, %p4;
	@%p5 bra 	$L__BB1_6;
	mul.wide.u32 	%rd8, %r44, 4;
	add.s64 	%rd9, %rd2, %rd8;
	ld.global.f32 	%f61, [%rd9];
$L__BB1_6:
	st.shared.f32 	[%r7], %f61;
	bar.sync 	0;
	ld.shared.f32 	%f12, [%r8];
	ld.shared.f32 	%f13, [%r9];
	fma.rn.f32 	%f14, %f12, %f13, %f62;
	ld.shared.f32 	%f15, [%r8+4];
	ld.shared.f32 	%f16, [%r9+64];
	fma.rn.f32 	%f17, %f15, %f16, %f14;
	ld.shared.f32 	%f18, [%r8+8];
	ld.shared.f32 	%f19, [%r9+128];
	fma.rn.f32 	%f20, %f18, %f19, %f17;
	ld.shared.f32 	%f21, [%r8+12];
	ld.shared.f32 	%f22, [%r9+192];
	fma.rn.f32 	%f23, %f21, %f22, %f20;
	ld.shared.f32 	%f24, [%r8+16];
	ld.shared.f32 	%f25, [%r9+256];
	fma.rn.f32 	%f26, %f24, %f25, %f23;
	ld.shared.f32 	%f27, [%r8+20];
	ld.shared.f32 	%f28, [%r9+320];
	fma.rn.f32 	%f29, %f27, %f28, %f26;
	ld.shared.f32 	%f30, [%r8+24];
	ld.shared.f32 	%f31, [%r9+384];
	fma.rn.f32 	%f32, %f30, %f31, %f29;
	ld.shared.f32 	%f33, [%r8+28];
	ld.shared.f32 	%f34, [%r9+448];
	fma.rn.f32 	%f35, %f33, %f34, %f32;
	ld.shared.f32 	%f36, [%r8+32];
	ld.shared.f32 	%f37, [%r9+512];
	fma.rn.f32 	%f38, %f36, %f37, %f35;
	ld.shared.f32 	%f39, [%r8+36];
	ld.shared.f32 	%f40, [%r9+576];
	fma.rn.f32 	%f41, %f39, %f40, %f38;
	ld.shared.f32 	%f42, [%r8+40];
	ld.shared.f32 	%f43, [%r9+640];
	fma.rn.f32 	%f44, %f42, %f43, %f41;
	ld.shared.f32 	%f45, [%r8+44];
	ld.shared.f32 	%f46, [%r9+704];
	fma.rn.f32 	%f47, %f45, %f46, %f44;
	ld.shared.f32 	%f48, [%r8+48];
	ld.shared.f32 	%f49, [%r9+768];
	fma.rn.f32 	%f50, %f48, %f49, %f47;
	ld.shared.f32 	%f51, [%r8+52];
	ld.shared.f32 	%f52, [%r9+832];
	fma.rn.f32 	%f53, %f51, %f52, %f50;
	ld.shared.f32 	%f54, [%r8+56];
	ld.shared.f32 	%f55, [%r9+896];
	fma.rn.f32 	%f56, %f54, %f55, %f53;
	ld.shared.f32 	%f57, [%r8+60];
	ld.shared.f32 	%f58, [%r9+960];
	fma.rn.f32 	%f62, %f57, %f58, %f56;
	bar.sync 	0;
	add.s32 	%r45, %r45, 1;
	setp.ne.s32 	%p6, %r45, 0;
	add.s32 	%r44, %r44, %r12;
	add.s32 	%r43, %r43, 16;
	add.s32 	%r42, %r42, 16;
	add.s32 	%r41, %r41, 16;
	@%p6 bra 	$L__BB1_2;
$L__BB1_7:
	max.s32 	%r39, %r2, %r5;
	setp.ge.s32 	%p7, %r39, %r24;
	@%p7 bra 	$L__BB1_9;
	mad.lo.s32 	%r40, %r2, %r24, %r5;
	cvta.to.global.u64 	%rd10, %rd5;
	mul.wide.s32 	%rd11, %r40, 4;
	add.s64 	%rd12, %rd10, %rd11;
	st.global.f32 	[%rd12], %f62;
$L__BB1_9:
	ret;

}
	// .globl	_Z19kernel_matmul_gputsP6__halfS0_Pfi
.visible .entry _Z19kernel_matmul_gputsP6__halfS0_Pfi(
	.param .u64 .ptr .align 1 _Z19kernel_matmul_gputsP6__halfS0_Pfi_param_0,
	.param .u64 .ptr .align 1 _Z19kernel_matmul_gputsP6__halfS0_Pfi_param_1,
	.param .u64 .ptr .align 1 _Z19kernel_matmul_gputsP6__halfS0_Pfi_param_2,
	.param .u32 _Z19kernel_matmul_gputsP6__halfS0_Pfi_param_3
)
{
	.reg .pred 	%p<6>;
	.reg .b32 	%r<143>;
	.reg .b32 	%f<125>;
	.reg .b64 	%rd<35>;

	ld.param.u64 	%rd7, [_Z19kernel_matmul_gputsP6__halfS0_Pfi_param_0];
	ld.param.u64 	%rd8, [_Z19kernel_matmul_gputsP6__halfS0_Pfi_param_1];
	ld.param.u32 	%r35, [_Z19kernel_matmul_gputsP6__halfS0_Pfi_param_3];
	cvta.to.global.u64 	%rd1, %rd8;
	cvta.to.global.u64 	%rd2, %rd7;
	mov.u32 	%r36, %ctaid.y;
	mov.u32 	%r37, %ctaid.x;
	shl.b32 	%r1, %r36, 4;
	shl.b32 	%r2, %r37, 4;
	setp.lt.s32 	%p1, %r35, 1;
	mov.f32 	%f117, 0f00000000;
	mov.f32 	%f118, %f117;
	mov.f32 	%f119, %f117;
	mov.f32 	%f120, %f117;
	mov.f32 	%f121, %f117;
	mov.f32 	%f122, %f117;
	mov.f32 	%f123, %f117;
	mov.f32 	%f124, %f117;
	@%p1 bra 	$L__BB2_7;
	mul.lo.s32 	%r137, %r35, %r1;
	add.s32 	%r39, %r35, -1;
	shr.u32 	%r40, %r39, 4;
	add.s32 	%r4, %r40, 1;
	and.b32  	%r5, %r4, 3;
	setp.lt.u32 	%p2, %r35, 49;
	mov.b32 	%r139, 0;
	mov.f32 	%f117, 0f00000000;
	@%p2 bra 	$L__BB2_4;
	mul.wide.u32 	%rd9, %r137, 2;
	add.s64 	%rd10, %rd9, %rd2;
	add.s64 	%rd34, %rd10, 64;
	shl.b32 	%r42, %r35, 5;
	add.s32 	%r136, %r42, %r2;
	mad.lo.s32 	%r135, %r35, 48, %r2;
	shl.b32 	%r43, %r35, 4;
	add.s32 	%r134, %r2, %r43;
	and.b32  	%r44, %r4, 536870908;
	neg.s32 	%r132, %r44;
	mov.b32 	%r139, 0;
	mov.f32 	%f117, 0f00000000;
	mov.u32 	%r133, %r2;
	mov.f32 	%f118, %f117;
	mov.f32 	%f119, %f117;
	mov.f32 	%f120, %f117;
	mov.f32 	%f121, %f117;
	mov.f32 	%f122, %f117;
	mov.f32 	%f123, %f117;
	mov.f32 	%f124, %f117;
$L__BB2_3:
	mul.wide.u32 	%rd11, %r137, 2;
	add.s64 	%rd12, %rd2, %rd11;
	mul.wide.u32 	%rd13, %r133, 2;
	add.s64 	%rd14, %rd1, %rd13;
	wmma.load.a.sync.aligned.row.m16n16k16.global.f16 	{%r45, %r46, %r47, %r48, %r49, %r50, %r51, %r52}, [%rd12], %r35;
	wmma.load.b.sync.aligned.col.m16n16k16.global.f16 	{%r53, %r54, %r55, %r56, %r57, %r58, %r59, %r60}, [%rd14], %r35;
	wmma.mma.sync.aligned.row.col.m16n16k16.f32.f32 {%f61, %f62, %f63, %f64, %f65, %f66, %f67, %f68}, {%r45, %r46, %r47, %r48, %r49, %r50, %r51, %r52}, {%r53, %r54, %r55, %r56, %r57, %r58, %r59, %r60}, {%f124, %f123, %f122, %f121, %f120, %f119, %f118, %f117};
	add.s64 	%rd15, %rd34, -32;
	mul.wide.u32 	%rd16, %r134, 2;
	add.s64 	%rd17, %rd1, %rd16;
	wmma.load.a.sync.aligned.row.m16n16k16.global.f16 	{%r61, %r62, %r63, %r64, %r65, %r66, %r67, %r68}, [%rd15], %r35;
	wmma.load.b.sync.aligned.col.m16n16k16.global.f16 	{%r69, %r70, %r71, %r72, %r73, %r74, %r75, %r76}, [%rd17], %r35;
	wmma.mma.sync.aligned.row.col.m16n16k16.f32.f32 {%f69, %f70, %f71, %f72, %f73, %f74, %f75, %f76}, {%r61, %r62, %r63, %r64, %r65, %r66, %r67, %r68}, {%r69, %r70, %r71, %r72, %r73, %r74, %r75, %r76}, {%f61, %f62, %f63, %f64, %f65, %f66, %f67, %f68};
	mul.wide.u32 	%rd18, %r136, 2;
	add.s64 	%rd19, %rd1, %rd18;
	wmma.load.a.sync.aligned.row.m16n16k16.global.f16 	{%r77, %r78, %r79, %r80, %r81, %r82, %r83, %r84}, [%rd34], %r35;
	wmma.load.b.sync.aligned.col.m16n16k16.global.f16 	{%r85, %r86, %r87, %r88, %r89, %r90, %r91, %r92}, [%rd19], %r35;
	wmma.mma.sync.aligned.row.col.m16n16k16.f32.f32 {%f77, %f78, %f79, %f80, %f81, %f82, %f83, %f84}, {%r77, %r78, %r79, %r80, %r81, %r82, %r83, %r84}, {%r85, %r86, %r87, %r88, %r89, %r90, %r91, %r92}, {%f69, %f70, %f71, %f72, %f73, %f74, %f75, %f76};
	add.s64 	%rd20, %rd34, 32;
	mul.wide.u32 	%rd21, %r135, 2;
	add.s64 	%rd22, %rd1, %rd21;
	wmma.load.a.sync.aligned.row.m16n16k16.global.f16 	{%r93, %r94, %r95, %r96, %r97, %r98, %r99, %r100}, [%rd20], %r35;
	wmma.load.b.sync.aligned.col.m16n16k16.global.f16 	{%r101, %r102, %r103, %r104, %r105, %r106, %r107, %r108}, [%rd22], %r35;
	wmma.mma.sync.aligned.row.col.m16n16k16.f32.f32 {%f124, %f123, %f122, %f121, %f120, %f119, %f118, %f117}, {%r93, %r94, %r95, %r96, %r97, %r98, %r99, %r100}, {%r101, %r102, %r103, %r104, %r105, %r106, %r107, %r108}, {%f77, %f78, %f79, %f80, %f81, %f82, %f83, %f84};
	add.s32 	%r139, %r139, 64;
	add.s64 	%rd34, %rd34, 128;
	add.s32 	%r137, %r137, 64;
	shl.b32 	%r109, %r35, 6;
	add.s32 	%r136, %r136, %r109;
	add.s32 	%r135, %r135, %r109;
	add.s32 	%r134, %r134, %r109;
	add.s32 	%r133, %r133, %r109;
	add.s32 	%r132, %r132, 4;
	setp.ne.s32 	%p3, %r132, 0;
	@%p3 bra 	$L__BB2_3;
$L__BB2_4:
	setp.eq.s32 	%p4, %r5, 0;
	@%p4 bra 	$L__BB2_7;
	mad.lo.s32 	%r142, %r139, %r35, %r2;
	shl.b32 	%r26, %r35, 4;
	mov.u32 	%r110, %ctaid.y;
	mul.lo.s32 	%r111, %r110, %r35;
	shl.b32 	%r112, %r111, 4;
	add.s32 	%r141, %r139, %r112;
	neg.s32 	%r140, %r5;
$L__BB2_6:
	.pragma "nounroll";
	mul.wide.u32 	%rd23, %r141, 2;
	add.s64 	%rd24, %rd2, %rd23;
	mul.wide.u32 	%rd25, %r142, 2;
	add.s64 	%rd26, %rd1, %rd25;
	wmma.load.a.sync.aligned.row.m16n16k16.global.f16 	{%r113, %r114, %r115, %r116, %r117, %r118, %r119, %r120}, [%rd24], %r35;
	wmma.load.b.sync.aligned.col.m16n16k16.global.f16 	{%r121, %r122, %r123, %r124, %r125, %r126, %r127, %r128}, [%rd26], %r35;
	wmma.mma.sync.aligned.row.col.m16n16k16.f32.f32 {%f124, %f123, %f122, %f121, %f120, %f119, %f118, %f117}, {%r113, %r114, %r115, %r116, %r117, %r118, %r119, %r120}, {%r121, %r122, %r123, %r124, %r125, %r126, %r127, %r128}, {%f124, %f123, %f122, %f121, %f120, %f119, %f118, %f117};
	add.s32 	%r142, %r142, %r26;
	add.s32 	%r141, %r141, 16;
	add.s32 	%r140, %r140, 1;
	setp.ne.s32 	%p5, %r140, 0;
	@%p5 bra 	$L__BB2_6;
$L__BB2_7:
	ld.param.u64 	%rd33, [_Z19kernel_matmul_gputsP6__halfS0_Pfi_param_2];
	cvta.to.global.u64 	%rd27, %rd33;
	mov.u32 	%r129, %ctaid.y;
	mul.lo.s32 	%r130, %r129, %r35;
	shl.b32 	%r131, %r130, 4;
	cvt.s64.s32 	%rd28, %r131;
	cvt.u64.u32 	%rd29, %r2;
	add.s64 	%rd30, %rd28, %rd29;
	shl.b64 	%rd31, %rd30, 2;
	add.s64 	%rd32, %rd27, %rd31;
	wmma.store.d.sync.aligned.row.m16n16k16.global.f32 	[%rd32], {%f124, %f123, %f122, %f121, %f120, %f119, %f118, %f117}, %r35;
	ret;

}
	// .globl	_Z13float_to_halfPKfP6__halfi
.visible .entry _Z13float_to_halfPKfP6__halfi(
	.param .u64 .ptr .align 1 _Z13float_to_halfPKfP6__halfi_param_0,
	.param .u64 .ptr .align 1 _Z13float_to_halfPKfP6__halfi_param_1,
	.param .u32 _Z13float_to_halfPKfP6__halfi_param_2
)
{
	.reg .pred 	%p<2>;
	.reg .b16 	%rs<2>;
	.reg .b32 	%r<7>;
	.reg .b32 	%f<2>;
	.reg .b64 	%rd<9>;

	ld.param.u64 	%rd1, [_Z13float_to_halfPKfP6__halfi_param_0];
	ld.param.u64 	%rd2, [_Z13float_to_halfPKfP6__halfi_param_1];
	ld.param.u32 	%r2, [_Z13float_to_halfPKfP6__halfi_param_2];
	mov.u32 	%r3, %ctaid.x;
	mov.u32 	%r4, %ntid.x;
	mov.u32 	%r5, %tid.x;
	mad.lo.s32 	%r1, %r3, %r4, %r5;
	mul.lo.s32 	%r6, %r2, %r2;
	setp.ge.s32 	%p1, %r1, %r6;
	@%p1 bra 	$L__BB3_2;
	cvta.to.global.u64 	%rd3, %rd1;
	cvta.to.global.u64 	%rd4, %rd2;
	mul.wide.s32 	%rd5, %r1, 4;
	add.s64 	%rd6, %rd3, %rd5;
	ld.global.f32 	%f1, [%rd6];
	// begin inline asm
	{  cvt.rn.f16.f32 %rs1, %f1;}

	// end inline asm
	mul.wide.s32 	%rd7, %r1, 2;
	add.s64 	%rd8, %rd4, %rd7;
	st.global.u16 	[%rd8], %rs1;
$L__BB3_2:
	ret;

}


// ===== COMPILED SASS (sm_100) =====

	.target	sm_100

	.elftype	@"ET_EXEC"


//--------------------- .note.nv.tkinfo           --------------------------
	.section	.note.nv.tkinfo,"",@"SHT_NOTE"
	.sectionflags	@"SHF_NOTE_NV_TKINFO"
	.tkinfo
        /*0018*/ 	.word	0x00000002
        /*0030*/ 	.string	""
        /*0030*/ 	.string	"ptxas"
        /*0030*/ 	.string	"Cuda compilation tools, release 13.0, V13.0.88"
        /*0030*/ 	.string	"Build cuda_13.0.r13.0/compiler.36424714_0"
        /*0030*/ 	.string	"-arch sm_100 -m 64 "



//--------------------- .note.nv.cuinfo           --------------------------
	.section	.note.nv.cuinfo,"",@"SHT_NOTE"
	.sectionflags	@"SHF_NOTE_NV_CUINFO"
        /*0018*/ 	.short	0x0002
        /*001a*/ 	.short	0x0064
        /*001c*/ 	.short	0x0082
	.zero		2


//--------------------- .nv.info                  --------------------------
	.section	.nv.info,"",@"SHT_CUDA_INFO"
	.align	4


	//----- nvinfo : EIATTR_REGCOUNT
	.align		4
        /*0000*/ 	.byte	0x04, 0x2f
        /*0002*/ 	.short	(.L_1 - .L_0)
	.align		4
.L_0:
        /*0004*/ 	.word	index@(_Z17kernel_matmul_gpuiPfS_S_)
        /*0008*/ 	.word	0x0000001e


	//----- nvinfo : EIATTR_FRAME_SIZE
	.align		4
.L_1:
        /*000c*/ 	.byte	0x04, 0x11
        /*000e*/ 	.short	(.L_3 - .L_2)
	.align		4
.L_2:
        /*0010*/ 	.word	index@(_Z17kernel_matmul_gpuiPfS_S_)
        /*0014*/ 	.word	0x00000000


	//----- nvinfo : EIATTR_REGCOUNT
	.align		4
.L_3:
        /*0018*/ 	.byte	0x04, 0x2f
        /*001a*/ 	.short	(.L_5 - .L_4)
	.align		4
.L_4:
        /*001c*/ 	.word	index@(_Z19kernel_matmul_gpusmiPfS_S_)
        /*0020*/ 	.word	0x00000020


	//----- nvinfo : EIATTR_FRAME_SIZE
	.align		4
.L_5:
        /*0024*/ 	.byte	0x04, 0x11
        /*0026*/ 	.short	(.L_7 - .L_6)
	.align		4
.L_6:
        /*0028*/ 	.word	index@(_Z19kernel_matmul_gpusmiPfS_S_)
        /*002c*/ 	.word	0x00000000


	//----- nvinfo : EIATTR_REGCOUNT
	.align		4
.L_7:
        /*0030*/ 	.byte	0x04, 0x2f
        /*0032*/ 	.short	(.L_9 - .L_8)
	.align		4
.L_8:
        /*0034*/ 	.word	index@(_Z19kernel_matmul_gputsP6__halfS0_Pfi)
        /*0038*/ 	.word	0x00000020


	//----- nvinfo : EIATTR_FRAME_SIZE
	.align		4
.L_9:
        /*003c*/ 	.byte	0x04, 0x11
        /*003e*/ 	.short	(.L_11 - .L_10)
	.align		4
.L_10:
        /*0040*/ 	.word	index@(_Z19kernel_matmul_gputsP6__halfS0_Pfi)
        /*0044*/ 	.word	0x00000000


	//----- nvinfo : EIATTR_REGCOUNT
	.align		4
.L_11:
        /*0048*/ 	.byte	0x04, 0x2f
        /*004a*/ 	.short	(.L_13 - .L_12)
	.align		4
.L_12:
        /*004c*/ 	.word	index@(_Z13float_to_halfPKfP6__halfi)
        /*0050*/ 	.word	0x0000000a


	//----- nvinfo : EIATTR_FRAME_SIZE
	.align		4
.L_13:
        /*0054*/ 	.byte	0x04, 0x11
        /*0056*/ 	.short	(.L_15 - .L_14)
	.align		4
.L_14:
        /*0058*/ 	.word	index@(_Z13float_to_halfPKfP6__halfi)
        /*005c*/ 	.word	0x00000000


	//----- nvinfo : EIATTR_MIN_STACK_SIZE
	.align		4
.L_15:
        /*0060*/ 	.byte	0x04, 0x12
        /*0062*/ 	.short	(.L_17 - .L_16)
	.align		4
.L_16:
        /*0064*/ 	.word	index@(_Z13float_to_halfPKfP6__halfi)
        /*0068*/ 	.word	0x00000000


	//----- nvinfo : EIATTR_MIN_STACK_SIZE
	.align		4
.L_17:
        /*006c*/ 	.byte	0x04, 0x12
        /*006e*/ 	.short	(.L_19 - .L_18)
	.align		4
.L_18:
        /*0070*/ 	.word	index@(_Z19kernel_matmul_gputsP6__halfS0_Pfi)
        /*0074*/ 	.word	0x00000000


	//----- nvinfo : EIATTR_MIN_STACK_SIZE
	.align		4
.L_19:
        /*0078*/ 	.byte	0x04, 0x12
        /*007a*/ 	.short	(.L_21 - .L_20)
	.align		4
.L_20:
        /*007c*/ 	.word	index@(_Z19kernel_matmul_gpusmiPfS_S_)
        /*0080*/ 	.word	0x00000000


	//----- nvinfo : EIATTR_MIN_STACK_SIZE
	.align		4
.L_21:
        /*0084*/ 	.byte	0x04, 0x12
        /*0086*/ 	.short	(.L_23 - .L_22)
	.align		4
.L_22:
        /*0088*/ 	.word	index@(_Z17kernel_matmul_gpuiPfS_S_)
        /*008c*/ 	.word	0x00000000
.L_23:


//--------------------- .nv.compat                --------------------------
	.section	.nv.compat,"",@"SHT_CUDA_COMPAT_INFO"
	.align	4
        /*0000*/ 	.byte	0x02, 0x09, 0x00, 0x00, 0x02, 0x02, 0x01, 0x00, 0x02, 0x05, 0x05, 0x00, 0x03, 0x07, 0x01, 0x01
        /*0010*/ 	.byte	0x02, 0x03, 0x00, 0x00, 0x02, 0x06, 0x01, 0x00, 0x04, 0x0b, 0x08, 0x00, 0x09, 0x00, 0x00, 0x00
        /*0020*/ 	.byte	0x00, 0x00, 0x00, 0x00


//--------------------- .nv.info._Z13float_to_halfPKfP6__halfi --------------------------
	.section	.nv.info._Z13float_to_halfPKfP6__halfi,"",@"SHT_CUDA_INFO"
	.sectionflags	@""
	.align	4


	//----- nvinfo : EIATTR_CUDA_API_VERSION
	.align		4
        /*0000*/ 	.byte	0x04, 0x37
        /*0002*/ 	.short	(.L_25 - .L_24)
.L_24:
        /*0004*/ 	.word	0x00000082


	//----- nvinfo : EIATTR_KPARAM_INFO
	.align		4
.L_25:
        /*0008*/ 	.byte	0x04, 0x17
        /*000a*/ 	.short	(.L_27 - .L_26)
.L_26:
        /*000c*/ 	.word	0x00000000
        /*0010*/ 	.short	0x0002
        /*0012*/ 	.short	0x0010
        /*0014*/ 	.byte	0x00, 0xf0, 0x11, 0x00


	//----- nvinfo : EIATTR_KPARAM_INFO
	.align		4
.L_27:
        /*0018*/ 	.byte	0x04, 0x17
        /*001a*/ 	.short	(.L_29 - .L_28)
.L_28:
        /*001c*/ 	.word	0x00000000
        /*0020*/ 	.short	0x0001
        /*0022*/ 	.short	0x0008
        /*0024*/ 	.byte	0x00, 0xf5, 0x21, 0x00


	//----- nvinfo : EIATTR_KPARAM_INFO
	.align		4
.L_29:
        /*0028*/ 	.byte	0x04, 0x17
        /*002a*/ 	.short	(.L_31 - .L_30)
.L_30:
        /*002c*/ 	.word	0x00000000
        /*0030*/ 	.short	0x0000
        /*0032*/ 	.short	0x0000
        /*0034*/ 	.byte	0x00, 0xf5, 0x21, 0x00


	//----- nvinfo : EIATTR_SPARSE_MMA_MASK
	.align		4
.L_31:
        /*0038*/ 	.byte	0x03, 0x50
        /*003a*/ 	.short	0x0000


	//----- nvinfo : EIATTR_MAXREG_COUNT
	.align		4
        /*003c*/ 	.byte	0x03, 0x1b
        /*003e*/ 	.short	0x00ff


	//----- nvinfo : EIATTR_MERCURY_ISA_VERSION
	.align		4
        /*0040*/ 	.byte	0x03, 0x5f
        /*0042*/ 	.short	0x0101


	//----- nvinfo : EIATTR_VRC_CTA_INIT_COUNT
	.align		4
        /*0044*/ 	.byte	0x02, 0x4a
	.zero		1
	.zero		1


	//----- nvinfo : EIATTR_EXIT_INSTR_OFFSETS
	.align		4
        /*0048*/ 	.byte	0x04, 0x1c
        /*004a*/ 	.short	(.L_33 - .L_32)


	//   ....[0]....
.L_32:
        /*004c*/ 	.word	0x00000080


	//   ....[1]....
        /*0050*/ 	.word	0x00000110


	//----- nvinfo : EIATTR_CBANK_PARAM_SIZE
	.align		4
.L_33:
        /*0054*/ 	.byte	0x03, 0x19
        /*0056*/ 	.short	0x0014


	//----- nvinfo : EIATTR_PARAM_CBANK
	.align		4
        /*0058*/ 	.byte	0x04, 0x0a
        /*005a*/ 	.short	(.L_35 - .L_34)
	.align		4
.L_34:
        /*005c*/ 	.word	index@(.nv.constant0._Z13float_to_halfPKfP6__halfi)
        /*0060*/ 	.short	0x0380
        /*0062*/ 	.short	0x0014


	//----- nvinfo : EIATTR_SW_WAR
	.align		4
.L_35:
        /*0064*/ 	.byte	0x04, 0x36
        /*0066*/ 	.short	(.L_37 - .L_36)
.L_36:
        /*0068*/ 	.word	0x00000008
.L_37:


//--------------------- .nv.info._Z19kernel_matmul_gputsP6__halfS0_Pfi --------------------------
	.section	.nv.info._Z19kernel_matmul_gputsP6__halfS0_Pfi,"",@"SHT_CUDA_INFO"
	.sectionflags	@""
	.align	4


	//----- nvinfo : EIATTR_CUDA_API_VERSION
	.align		4
        /*0000*/ 	.byte	0x04, 0x37
        /*0002*/ 	.short	(.L_39 - .L_38)
.L_38:
        /*0004*/ 	.word	0x00000082


	//----- nvinfo : EIATTR_KPARAM_INFO
	.align		4
.L_39:
        /*0008*/ 	.byte	0x04, 0x17
        /*000a*/ 	.short	(.L_41 - .L_40)
.L_40:
        /*000c*/ 	.word	0x00000000
        /*0010*/ 	.short	0x0003
        /*0012*/ 	.short	0x0018
        /*0014*/ 	.byte	0x00, 0xf0, 0x11, 0x00


	//----- nvinfo : EIATTR_KPARAM_INFO
	.align		4
.L_41:
        /*0018*/ 	.byte	0x04, 0x17
        /*001a*/ 	.short	(.L_43 - .L_42)
.L_42:
        /*001c*/ 	.word	0x00000000
        /*0020*/ 	.short	0x0002
        /*0022*/ 	.short	0x0010
        /*0024*/ 	.byte	0x00, 0xf5, 0x21, 0x00


	//----- nvinfo : EIATTR_KPARAM_INFO
	.align		4
.L_43:
        /*0028*/ 	.byte	0x04, 0x17
        /*002a*/ 	.short	(.L_45 - .L_44)
.L_44:
        /*002c*/ 	.word	0x00000000
        /*0030*/ 	.short	0x0001
        /*0032*/ 	.short	0x0008
        /*0034*/ 	.byte	0x00, 0xf5, 0x21, 0x00


	//----- nvinfo : EIATTR_KPARAM_INFO
	.align		4
.L_45:
        /*0038*/ 	.byte	0x04, 0x17
        /*003a*/ 	.short	(.L_47 - .L_46)
.L_46:
        /*003c*/ 	.word	0x00000000
        /*0040*/ 	.short	0x0000
        /*0042*/ 	.short	0x0000
        /*0044*/ 	.byte	0x00, 0xf5, 0x21, 0x00


	//----- nvinfo : EIATTR_SPARSE_MMA_MASK
	.align		4
.L_47:
        /*0048*/ 	.byte	0x03, 0x50
        /*004a*/ 	.short	0x0000


	//----- nvinfo : EIATTR_WMMA_USED
	.align		4
        /*004c*/ 	.byte	0x01, 0x2b
	.zero		2


	//----- nvinfo : EIATTR_MAXREG_COUNT
	.align		4
        /*0050*/ 	.byte	0x03, 0x1b
        /*0052*/ 	.short	0x00ff


	//----- nvinfo : EIATTR_MERCURY_ISA_VERSION
	.align		4
        /*0054*/ 	.byte	0x03, 0x5f
        /*0056*/ 	.short	0x0101


	//----- nvinfo : EIATTR_VRC_CTA_INIT_COUNT
	.align		4
        /*0058*/ 	.byte	0x02, 0x4a
	.zero		1
	.zero		1


	//----- nvinfo : EIATTR_EXIT_INSTR_OFFSETS
	.align		4
        /*005c*/ 	.byte	0x04, 0x1c
        /*005e*/ 	.short	(.L_49 - .L_48)


	//   ....[0]....
.L_48:
        /*0060*/ 	.word	0x00000bd0


	//----- nvinfo : EIATTR_CBANK_PARAM_SIZE
	.align		4
.L_49:
        /*0064*/ 	.byte	0x03, 0x19
        /*0066*/ 	.short	0x001c


	//----- nvinfo : EIATTR_PARAM_CBANK
	.align		4
        /*0068*/ 	.byte	0x04, 0x0a
        /*006a*/ 	.short	(.L_51 - .L_50)
	.align		4
.L_50:
        /*006c*/ 	.word	index@(.nv.constant0._Z19kernel_matmul_gputsP6__halfS0_Pfi)
        /*0070*/ 	.short	0x0380
        /*0072*/ 	.short	0x001c


	//----- nvinfo : EIATTR_SW_WAR
	.align		4
.L_51:
        /*0074*/ 	.byte	0x04, 0x36
        /*0076*/ 	.short	(.L_53 - .L_52)
.L_52:
        /*0078*/ 	.word	0x00000008
.L_53:


//--------------------- .nv.info._Z19kernel_matmul_gpusmiPfS_S_ --------------------------
	.section	.nv.info._Z19kernel_matmul_gpusmiPfS_S_,"",@"SHT_CUDA_INFO"
	.sectionflags	@""
	.align	4


	//----- nvinfo : EIATTR_CUDA_API_VERSION
	.align		4
        /*0000*/ 	.byte	0x04, 0x37
        /*0002*/ 	.short	(.L_55 - .L_54)
.L_54:
        /*0004*/ 	.word	0x00000082


	//----- nvinfo : EIATTR_KPARAM_INFO
	.align		4
.L_55:
        /*0008*/ 	.byte	0x04, 0x17
        /*000a*/ 	.short	(.L_57 - .L_56)
.L_56:
        /*000c*/ 	.word	0x00000000
        /*0010*/ 	.short	0x0003
        /*0012*/ 	.short	0x0018
        /*0014*/ 	.byte	0x00, 0xf5, 0x21, 0x00


	//----- nvinfo : EIATTR_KPARAM_INFO
	.align		4
.L_57:
        /*0018*/ 	.byte	0x04, 0x17
        /*001a*/ 	.short	(.L_59 - .L_58)
.L_58:
        /*001c*/ 	.word	0x00000000
        /*0020*/ 	.short	0x0002
        /*0022*/ 	.short	0x0010
        /*0024*/ 	.byte	0x00, 0xf5, 0x21, 0x00


	//----- nvinfo : EIATTR_KPARAM_INFO
	.align		4
.L_59:
        /*0028*/ 	.byte	0x04, 0x17
        /*002a*/ 	.short	(.L_61 - .L_60)
.L_60:
        /*002c*/ 	.word	0x00000000
        /*0030*/ 	.short	0x0001
        /*0032*/ 	.short	0x0008
        /*0034*/ 	.byte	0x00, 0xf5, 0x21, 0x00


	//----- nvinfo : EIATTR_KPARAM_INFO
	.align		4
.L_61:
        /*0038*/ 	.byte	0x04, 0x17
        /*003a*/ 	.short	(.L_63 - .L_62)
.L_62:
        /*003c*/ 	.word	0x00000000
        /*0040*/ 	.short	0x0000
        /*0042*/ 	.short	0x0000
        /*0044*/ 	.byte	0x00, 0xf0, 0x11, 0x00


	//----- nvinfo : EIATTR_SPARSE_MMA_MASK
	.align		4
.L_63:
        /*0048*/ 	.byte	0x03, 0x50
        /*004a*/ 	.short	0x0000


	//----- nvinfo : EIATTR_MAXREG_COUNT
	.align		4
        /*004c*/ 	.byte	0x03, 0x1b
        /*004e*/ 	.short	0x00ff


	//----- nvinfo : EIATTR_NUM_BARRIERS
	.align		4
        /*0050*/ 	.byte	0x02, 0x4c
        /*0052*/ 	.byte	0x01
	.zero		1


	//----- nvinfo : EIATTR_MERCURY_ISA_VERSION
	.align		4
        /*0054*/ 	.byte	0x03, 0x5f
        /*0056*/ 	.short	0x0101


	//----- nvinfo : EIATTR_VRC_CTA_INIT_COUNT
	.align		4
        /*0058*/ 	.byte	0x02, 0x4a
	.zero		1
	.zero		1


	//----- nvinfo : EIATTR_EXIT_INSTR_OFFSETS
	.align		4
        /*005c*/ 	.byte	0x04, 0x1c
        /*005e*/ 	.short	(.L_65 - .L_64)


	//   ....[0]....
.L_64:
        /*0060*/ 	.word	0x000005d0


	//   ....[1]....
        /*0064*/ 	.word	0x00000620


	//----- nvinfo : EIATTR_CBANK_PARAM_SIZE
	.align		4
.L_65:
        /*0068*/ 	.byte	0x03, 0x19
        /*006a*/ 	.short	0x0020


	//----- nvinfo : EIATTR_PARAM_CBANK
	.align		4
        /*006c*/ 	.byte	0x04, 0x0a
        /*006e*/ 	.short	(.L_67 - .L_66)
	.align		4
.L_66:
        /*0070*/ 	.word	index@(.nv.constant0._Z19kernel_matmul_gpusmiPfS_S_)
        /*0074*/ 	.short	0x0380
        /*0076*/ 	.short	0x0020


	//----- nvinfo : EIATTR_SW_WAR
	.align		4
.L_67:
        /*0078*/ 	.byte	0x04, 0x36
        /*007a*/ 	.short	(.L_69 - .L_68)
.L_68:
        /*007c*/ 	.word	0x00000008
.L_69:


//--------------------- .nv.info._Z17kernel_matmul_gpuiPfS_S_ --------------------------
	.section	.nv.info._Z17kernel_matmul_gpuiPfS_S_,"",@"SHT_CUDA_INFO"
	.sectionflags	@""
	.align	4


	//----- nvinfo : EIATTR_CUDA_API_VERSION
	.align		4
        /*0000*/ 	.byte	0x04, 0x37
        /*0002*/ 	.short	(.L_71 - .L_70)
.L_70:
        /*0004*/ 	.word	0x00000082


	//----- nvinfo : EIATTR_KPARAM_INFO
	.align		4
.L_71:
        /*0008*/ 	.byte	0x04, 0x17
        /*000a*/ 	.short	(.L_73 - .L_72)
.L_72:
        /*000c*/ 	.word	0x00000000
        /*0010*/ 	.short	0x0003
        /*0012*/ 	.short	0x0018
        /*0014*/ 	.byte	0x00, 0xf5, 0x21, 0x00


	//----- nvinfo : EIATTR_KPARAM_INFO
	.align		4
.L_73:
        /*0018*/ 	.byte	0x04, 0x17
        /*001a*/ 	.short	(.L_75 - .L_74)
.L_74:
        /*001c*/ 	.word	0x00000000
        /*0020*/ 	.short	0x0002
        /*0022*/ 	.short	0x0010
        /*0024*/ 	.byte	0x00, 0xf5, 0x21, 0x00


	//----- nvinfo : EIATTR_KPARAM_INFO
	.align		4
.L_75:
        /*0028*/ 	.byte	0x04, 0x17
        /*002a*/ 	.short	(.L_77 - .L_76)
.L_76:
        /*002c*/ 	.word	0x00000000
        /*0030*/ 	.short	0x0001
        /*0032*/ 	.short	0x0008
        /*0034*/ 	.byte	0x00, 0xf5, 0x21, 0x00


	//----- nvinfo : EIATTR_KPARAM_INFO
	.align		4
.L_77:
        /*0038*/ 	.byte	0x04, 0x17
        /*003a*/ 	.short	(.L_79 - .L_78)
.L_78:
        /*003c*/ 	.word	0x00000000
        /*0040*/ 	.short	0x0000
        /*0042*/ 	.short	0x0000
        /*0044*/ 	.byte	0x00, 0xf0, 0x11, 0x00


	//----- nvinfo : EIATTR_SPARSE_MMA_MASK
	.align		4
.L_79:
        /*0048*/ 	.byte	0x03, 0x50
        /*004a*/ 	.short	0x0000


	//----- nvinfo : EIATTR_MAXREG_COUNT
	.align		4
        /*004c*/ 	.byte	0x03, 0x1b
        /*004e*/ 	.short	0x00ff


	//----- nvinfo : EIATTR_MERCURY_ISA_VERSION
	.align		4
        /*0050*/ 	.byte	0x03, 0x5f
        /*0052*/ 	.short	0x0101


	//----- nvinfo : EIATTR_VRC_CTA_INIT_COUNT
	.align		4
        /*0054*/ 	.byte	0x02, 0x4a
	.zero		1
	.zero		1


	//----- nvinfo : EIATTR_EXIT_INSTR_OFFSETS
	.align		4
        /*0058*/ 	.byte	0x04, 0x1c
        /*005a*/ 	.short	(.L_81 - .L_80)


	//   ....[0]....
.L_80:
        /*005c*/ 	.word	0x00000ac0


	//----- nvinfo : EIATTR_CBANK_PARAM_SIZE
	.align		4
.L_81:
        /*0060*/ 	.byte	0x03, 0x19
        /*0062*/ 	.short	0x0020


	//----- nvinfo : EIATTR_PARAM_CBANK
	.align		4
        /*0064*/ 	.byte	0x04, 0x0a
        /*0066*/ 	.short	(.L_83 - .L_82)
	.align		4
.L_82:
        /*0068*/ 	.word	index@(.nv.constant0._Z17kernel_matmul_gpuiPfS_S_)
        /*006c*/ 	.short	0x0380
        /*006e*/ 	.short	0x0020


	//----- nvinfo : EIATTR_SW_WAR
	.align		4
.L_83:
        /*0070*/ 	.byte	0x04, 0x36
        /*0072*/ 	.short	(.L_85 - .L_84)
.L_84:
        /*0074*/ 	.word	0x00000008
.L_85:


//--------------------- .nv.callgraph             --------------------------
	.section	.nv.callgraph,"",@"SHT_CUDA_CALLGRAPH"
	.align	4
	.sectionentsize	8
	.align		4
        /*0000*/ 	.word	0x00000000
	.align		4
        /*0004*/ 	.word	0xffffffff
	.align		4
        /*0008*/ 	.word	0x00000000
	.align		4
        /*000c*/ 	.word	0xfffffffe
	.align		4
        /*0010*/ 	.word	0x00000000
	.align		4
        /*0014*/ 	.word	0xfffffffd
	.align		4
        /*0018*/ 	.word	0x00000000
	.align		4
        /*001c*/ 	.word	0xfffffffc


//--------------------- .text._Z13float_to_halfPKfP6__halfi --------------------------
	.section	.text._Z13float_to_halfPKfP6__halfi,"ax",@progbits
	.align	128
        .global         _Z13float_to_halfPKfP6__halfi
        .type           _Z13float_to_halfPKfP6__halfi,@function
        .size           _Z13float_to_halfPKfP6__halfi,(.L_x_14 - _Z13float_to_halfPKfP6__halfi)
        .other          _Z13float_to_halfPKfP6__halfi,@"STO_CUDA_ENTRY STV_DEFAULT"
_Z13float_to_halfPKfP6__halfi:
.text._Z13float_to_halfPKfP6__halfi:
[----:B------:R-:W-:Y:S01]  /*0000*/  LDC R1, c[0x0][0x37c] ;  /* 0x0000df00ff017b82 */ /* 0x000fe20000000800 */
[----:B------:R-:W0:Y:S07]  /*0010*/  S2R R0, SR_TID.X ;  /* 0x0000000000007919 */ /* 0x000e2e0000002100 */
[----:B------:R-:W0:Y:S01]  /*0020*/  S2UR UR5, SR_CTAID.X ;  /* 0x00000000000579c3 */ /* 0x000e220000002500 */
[----:B------:R-:W1:Y:S07]  /*0030*/  LDCU UR4, c[0x0][0x390] ;  /* 0x00007200ff0477ac */ /* 0x000e6e0008000800 */
[----:B------:R-:W0:Y:S01]  /*0040*/  LDC R7, c[0x0][0x360] ;  /* 0x0000d800ff077b82 */ /* 0x000e220000000800 */
[----:B-1----:R-:W-:Y:S01]  /*0050*/  UIMAD UR4, UR4, UR4, URZ ;  /* 0x00000004040472a4 */ /* 0x002fe2000f8e02ff */
[----:B0-----:R-:W-:-:S05]  /*0060*/  IMAD R7, R7, UR5, R0 ;  /* 0x0000000507077c24 */ /* 0x001fca000f8e0200 */
[----:B------:R-:W-:-:S13]  /*0070*/  ISETP.GE.AND P0, PT, R7, UR4, PT ;  /* 0x0000000407007c0c */ /* 0x000fda000bf06270 */
[----:B------:R-:W-:Y:S05]  /*0080*/  @P0 EXIT ;  /* 0x000000000000094d */ /* 0x000fea0003800000 */
[----:B------:R-:W0:Y:S01]  /*0090*/  LDC.64 R2, c[0x0][0x380] ;  /* 0x0000e000ff027b82 */ /* 0x000e220000000a00 */
[----:B------:R-:W1:Y:S07]  /*00a0*/  LDCU.64 UR4, c[0x0][0x358] ;  /* 0x00006b00ff0477ac */ /* 0x000e6e0008000a00 */
[----:B------:R-:W2:Y:S01]  /*00b0*/  LDC.64 R4, c[0x0][0x388] ;  /* 0x0000e200ff047b82 */ /* 0x000ea20000000a00 */
[----:B0-----:R-:W-:-:S06]  /*00c0*/  IMAD.WIDE R2, R7, 0x4, R2 ;  /* 0x0000000407027825 */ /* 0x001fcc00078e0202 */
[----:B-1----:R-:W3:Y:S01]  /*00d0*/  LDG.E R2, desc[UR4][R2.64] ;  /* 0x0000000402027981 */ /* 0x002ee2000c1e1900 */
[----:B--2---:R-:W-:Y:S01]  /*00e0*/  IMAD.WIDE R4, R7, 0x2, R4 ;  /* 0x0000000207047825 */ /* 0x004fe200078e0204 */
[----:B---3--:R-:W-:-:S05]  /*00f0*/  F2FP.F16.F32.PACK_AB R0, RZ, R2 ;  /* 0x00000002ff00723e */ /* 0x008fca00000000ff */
[----:B------:R-:W-:Y:S01]  /*0100*/  STG.E.U16 desc[UR4][R4.64], R0 ;  /* 0x0000000004007986 */ /* 0x000fe2000c101504 */
[----:B------:R-:W-:Y:S05]  /*0110*/  EXIT ;  /* 0x000000000000794d */ /* 0x000fea0003800000 */
.L_x_0:
[----:B------:R-:W-:-:S00]  /*0120*/  BRA `(.L_x_0) ;  /* 0xfffffffc00fc7947 */ /* 0x000fc0000383ffff */
[----:B------:R-:W-:-:S00]  /*0130*/  NOP ;  /* 0x0000000000007918 */ /* 0x000fc00000000000 */
        /* <DEDUP_REMOVED lines=12> */
.L_x_14:


//--------------------- .text._Z19kernel_matmul_gputsP6__halfS0_Pfi --------------------------
	.section	.text._Z19kernel_matmul_gputsP6__halfS0_Pfi,"ax",@progbits
	.align	128
        .global         _Z19kernel_matmul_gputsP6__halfS0_Pfi
        .type           _Z19kernel_matmul_gputsP6__halfS0_Pfi,@function
        .size           _Z19kernel_matmul_gputsP6__halfS0_Pfi,(.L_x_15 - _Z19kernel_matmul_gputsP6__halfS0_Pfi)
        .other          _Z19kernel_matmul_gputsP6__halfS0_Pfi,@"STO_CUDA_ENTRY STV_DEFAULT"
_Z19kernel_matmul_gputsP6__halfS0_Pfi:
.text._Z19kernel_matmul_gputsP6__halfS0_Pfi:
[----:B------:R-:W-:Y:S01]  /*0000*/  LDC R1, c[0x0][0x37c] ;  /* 0x0000df00ff017b82 */ /* 0x000fe20000000800 */
[----:B------:R-:W0:Y:S07]  /*0010*/  LDCU UR11, c[0x0][0x398] ;  /* 0x00007300ff0b77ac */ /* 0x000e2e0008000800 */
[----:B------:R-:W1:Y:S01]  /*0020*/  S2UR UR6, SR_CTAID.X ;  /* 0x00000000000679c3 */ /* 0x000e620000002500 */
[----:B------:R-:W-:Y:S02]  /*0030*/  CS2R R18, SRZ ;  /* 0x0000000000127805 */ /* 0x000fe4000001ff00 */
[----:B------:R-:W-:-:S02]  /*0040*/  CS2R R16, SRZ ;  /* 0x0000000000107805 */ /* 0x000fc4000001ff00 */
[----:B------:R-:W-:Y:S02]  /*0050*/  CS2R R6, SRZ ;  /* 0x0000000000067805 */ /* 0x000fe4000001ff00 */
[----:B------:R-:W-:Y:S01]  /*0060*/  CS2R R4, SRZ ;  /* 0x0000000000047805 */ /* 0x000fe2000001ff00 */
[----:B------:R-:W2:Y:S01]  /*0070*/  LDCU.64 UR14, c[0x0][0x358] ;  /* 0x00006b00ff0e77ac */ /* 0x000ea20008000a00 */
[----:B------:R-:W3:Y:S01]  /*0080*/  S2UR UR9, SR_CTAID.Y ;  /* 0x00000000000979c3 */ /* 0x000ee20000002600 */
[----:B0-----:R-:W-:Y:S02]  /*0090*/  UISETP.GE.AND UP0, UPT, UR11, 0x1, UPT ;  /* 0x000000010b00788c */ /* 0x001fe4000bf06270 */
[----:B-1----:R-:W-:-:S07]  /*00a0*/  USHF.L.U32 UR6, UR6, 0x4, URZ ;  /* 0x0000000406067899 */ /* 0x002fce00080006ff */
[----:B------:R-:W-:Y:S05]  /*00b0*/  BRA.U !UP0, `(.L_x_1) ;  /* 0x0000000908707547 */ /* 0x000fea000b800000 */
[----:B------:R-:W-:Y:S01]  /*00c0*/  UISETP.GE.U32.AND UP1, UPT, UR11, 0x31, UPT ;  /* 0x000000310b00788c */ /* 0x000fe2000bf26070 */
[----:B------:R-:W-:Y:S01]  /*00d0*/  IMAD.MOV.U32 R19, RZ, RZ, RZ ;  /* 0x000000ffff137224 */ /* 0x000fe200078e00ff */
[----:B------:R-:W-:Y:S02]  /*00e0*/  UIADD3 UR4, UPT, UPT, UR11, -0x1, URZ ;  /* 0xffffffff0b047890 */ /* 0x000fe4000fffe0ff */
[----:B------:R-:W-:Y:S02]  /*00f0*/  UIADD3 UR5, UPT, UPT, UR11, -0x1, URZ ;  /* 0xffffffff0b057890 */ /* 0x000fe4000fffe0ff */
[----:B------:R-:W-:Y:S02]  /*0100*/  ULEA.HI UR4, UR4, 0x1, URZ, 0x1c ;  /* 0x0000000104047891 */ /* 0x000fe4000f8fe0ff */
[----:B------:R-:W-:Y:S02]  /*0110*/  ULEA.HI UR5, UR5, 0x1, URZ, 0x1c ;  /* 0x0000000105057891 */ /* 0x000fe4000f8fe0ff */
[----:B------:R-:W-:-:S03]  /*0120*/  ULOP3.LUT UR12, UR4, 0x3, URZ, 0xc0, !UPT ;  /* 0x00000003040c7892 */ /* 0x000fc6000f8ec0ff */
[----:B------:R-:W-:Y:S01]  /*0130*/  UMOV UR4, URZ ;  /* 0x000000ff00047c82 */ /* 0x000fe20008000000 */
[----:B------:R-:W-:Y:S01]  /*0140*/  UISETP.NE.AND UP0, UPT, UR12, URZ, UPT ;  /* 0x000000ff0c00728c */ /* 0x000fe2000bf05270 */
[----:B------:R-:W-:Y:S10]  /*0150*/  BRA.U !UP1, `(.L_x_2) ;  /* 0x0000000509a87547 */ /* 0x000ff4000b800000 */
[----:B------:R-:W0:Y:S01]  /*0160*/  S2R R5, SR_LANEID ;  /* 0x0000000000057919 */ /* 0x000e220000000000 */
[----:B------:R-:W1:Y:S01]  /*0170*/  LDCU.64 UR24, c[0x0][0x380] ;  /* 0x00007000ff1877ac */ /* 0x000e620008000a00 */
[----:B------:R-:W-:Y:S01]  /*0180*/  IMAD.MOV.U32 R3, RZ, RZ, RZ ;  /* 0x000000ffff037224 */ /* 0x000fe200078e00ff */
[----:B------:R-:W-:Y:S02]  /*0190*/  CS2R R18, SRZ ;  /* 0x0000000000127805 */ /* 0x000fe4000001ff00 */
[----:B------:R-:W-:Y:S01]  /*01a0*/  CS2R R16, SRZ ;  /* 0x0000000000107805 */ /* 0x000fe2000001ff00 */
[----:B------:R-:W-:Y:S01]  /*01b0*/  USHF.R.U32.HI UR7, URZ, 0x1, UR11 ;  /* 0x00000001ff077899 */ /* 0x000fe2000801160b */
[----:B------:R-:W-:Y:S01]  /*01c0*/  CS2R R6, SRZ ;  /* 0x0000000000067805 */ /* 0x000fe2000001ff00 */
[----:B---3--:R-:W-:Y:S02]  /*01d0*/  USHF.L.U32 UR4, UR9, 0x4, URZ ;  /* 0x0000000409047899 */ /* 0x008fe400080006ff */
[----:B------:R-:W-:-:S02]  /*01e0*/  ULOP3.LUT UR8, UR5, 0x1ffffffc, URZ, 0xc0, !UPT ;  /* 0x1ffffffc05087892 */ /* 0x000fc4000f8ec0ff */
[----:B------:R-:W-:Y:S02]  /*01f0*/  ULEA UR13, UR11, UR6, 0x5 ;  /* 0x000000060b0d7291 */ /* 0x000fe4000f8e28ff */
[----:B------:R-:W-:Y:S02]  /*0200*/  UIMAD UR16, UR11, 0x30, UR6 ;  /* 0x000000300b1078a4 */ /* 0x000fe4000f8e0206 */
[----:B------:R-:W-:Y:S01]  /*0210*/  ULEA UR17, UR11, UR6, 0x4 ;  /* 0x000000060b117291 */ /* 0x000fe2000f8e20ff */
[----:B------:R-:W3:Y:S01]  /*0220*/  LDCU.64 UR26, c[0x0][0x388] ;  /* 0x00007100ff1a77ac */ /* 0x000ee20008000a00 */
[----:B------:R-:W-:Y:S01]  /*0230*/  UIADD3 UR8, UPT, UPT, -UR8, URZ, URZ ;  /* 0x000000ff08087290 */ /* 0x000fe2000fffe1ff */
[----:B0-----:R-:W-:Y:S02]  /*0240*/  LOP3.LUT R2, R5, 0x3, RZ, 0xc0, !PT ;  /* 0x0000000305027812 */ /* 0x001fe400078ec0ff */
[----:B------:R-:W-:-:S05]  /*0250*/  SHF.R.U32.HI R5, RZ, 0x2, R5 ;  /* 0x00000002ff057819 */ /* 0x000fca0000011605 */
[----:B------:R-:W-:Y:S01]  /*0260*/  IMAD.WIDE.U32 R2, R5, UR7, R2 ;  /* 0x0000000705027c25 */ /* 0x000fe2000f8e0002 */
[----:B------:R-:W-:Y:S01]  /*0270*/  UIMAD UR7, UR4, UR11, URZ ;  /* 0x0000000b040772a4 */ /* 0x000fe2000f8e02ff */
[----:B------:R-:W-:-:S03]  /*0280*/  CS2R R4, SRZ ;  /* 0x0000000000047805 */ /* 0x000fc6000001ff00 */
[----:B-1----:R-:W-:Y:S01]  /*0290*/  UIMAD.WIDE.U32 UR4, UR7, 0x2, UR24 ;  /* 0x00000002070478a5 */ /* 0x002fe2000f8e0018 */
[C---:B------:R-:W-:Y:S01]  /*02a0*/  SHF.L.U64.HI R0, R2.reuse, 0x2, R3 ;  /* 0x0000000202007819 */ /* 0x040fe20000010203 */
[----:B------:R-:W-:Y:S02]  /*02b0*/  IMAD.SHL.U32 R2, R2, 0x4, RZ ;  /* 0x0000000402027824 */ /* 0x000fe400078e00ff */
[----:B------:R-:W-:-:S03]  /*02c0*/  UIADD3 UR22, UP1, UPT, UR4, 0x40, URZ ;  /* 0x0000004004167890 */ /* 0x000fc6000ff3e0ff */
[----:B------:R-:W-:Y:S01]  /*02d0*/  UMOV UR4, URZ ;  /* 0x000000ff00047c82 */ /* 0x000fe20008000000 */
[----:B------:R-:W-:-:S03]  /*02e0*/  UIADD3.X UR10, UPT, UPT, URZ, UR5, URZ, UP1, !UPT ;  /* 0x00000005ff0a7290 */ /* 0x000fc60008ffe4ff */
[----:B---3--:R-:W-:-:S09]  /*02f0*/  UMOV UR5, UR6 ;  /* 0x0000000600057c82 */ /* 0x008fd20008000000 */
.L_x_3:
[----:B------:R-:W-:Y:S01]  /*0300*/  UIMAD.WIDE.U32 UR18, UR7, 0x2, UR24 ;  /* 0x00000002071278a5 */ /* 0x000fe2000f8e0018 */
[----:B------:R-:W-:Y:S01]  /*0310*/  IMAD.U32 R25, RZ, RZ, UR11 ;  /* 0x0000000bff197e24 */ /* 0x000fe2000f8e00ff */
[----:B------:R-:W-:-:S04]  /*0320*/  UIMAD.WIDE.U32 UR20, UR5, 0x2, UR26 ;  /* 0x00000002051478a5 */ /* 0x000fc8000f8e001a */
[----:B------:R-:W-:-:S04]  /*0330*/  IADD3 R14, P0, PT, R2, UR18, RZ ;  /* 0x00000012020e7c10 */ /* 0x000fc8000ff1e0ff */
[----:B------:R-:W-:Y:S02]  /*0340*/  IADD3.X R15, PT, PT, R0, UR19, RZ, P0, !PT ;  /* 0x00000013000f7c10 */ /* 0x000fe400087fe4ff */
[----:B------:R-:W-:Y:S01]  /*0350*/  IADD3 R26, P0, PT, R2, UR20, RZ ;  /* 0x00000014021a7c10 */ /* 0x000fe2000ff1e0ff */
[----:B------:R-:W-:Y:S02]  /*0360*/  IMAD.U32 R29, RZ, RZ, UR11 ;  /* 0x0000000bff1d7e24 */ /* 0x000fe4000f8e00ff */
[----:B------:R-:W-:Y:S01]  /*0370*/  IMAD.WIDE.U32 R24, R25, 0x10, R14 ;  /* 0x0000001019187825 */ /* 0x000fe200078e000e */
[----:B------:R-:W-:Y:S01]  /*0380*/  IADD3.X R27, PT, PT, R0, UR21, RZ, P0, !PT ;  /* 0x00000015001b7c10 */ /* 0x000fe200087fe4ff */
[----:B--2---:R-:W2:Y:S04]  /*0390*/  LDG.E R8, desc[UR14][R14.64] ;  /* 0x0000000e0e087981 */ /* 0x004ea8000c1e1900 */
[----:B------:R-:W2:Y:S01]  /*03a0*/  LDG.E R10, desc[UR14][R14.64+0x10] ;  /* 0x0000100e0e0a7981 */ /* 0x000ea2000c1e1900 */
[----:B------:R-:W-:-:S03]  /*03b0*/  IMAD.WIDE.U32 R28, R29, 0x10, R26 ;  /* 0x000000101d1c7825 */ /* 0x000fc600078e001a */
[----:B------:R-:W2:Y:S04]  /*03c0*/  LDG.E R9, desc[UR14][R24.64] ;  /* 0x0000000e18097981 */ /* 0x000ea8000c1e1900 */
[----:B------:R-:W2:Y:S04]  /*03d0*/  LDG.E R11, desc[UR14][R24.64+0x10] ;  /* 0x0000100e180b7981 */ /* 0x000ea8000c1e1900 */
[----:B------:R-:W2:Y:S04]  /*03e0*/  LDG.E R20, desc[UR14][R26.64] ;  /* 0x0000000e1a147981 */ /* 0x000ea8000c1e1900 */
[----:B------:R0:W2:Y:S04]  /*03f0*/  LDG.E R21, desc[UR14][R26.64+0x10] ;  /* 0x0000100e1a157981 */ /* 0x0000a8000c1e1900 */
[----:B------:R-:W3:Y:S04]  /*0400*/  LDG.E R12, desc[UR14][R28.64] ;  /* 0x0000000e1c0c7981 */ /* 0x000ee8000c1e1900 */
[----:B------:R-:W3:Y:S01]  /*0410*/  LDG.E R13, desc[UR14][R28.64+0x10] ;  /* 0x0000100e1c0d7981 */ /* 0x000ee2000c1e1900 */
[----:B------:R-:W-:Y:S01]  /*0420*/  UIMAD.WIDE.U32 UR18, UR17, 0x2, UR26 ;  /* 0x00000002111278a5 */ /* 0x000fe2000f8e001a */
[----:B------:R-:W-:Y:S01]  /*0430*/  IADD3 R22, P0, PT, R2, UR22, RZ ;  /* 0x0000001602167c10 */ /* 0x000fe2000ff1e0ff */
[----:B------:R-:W-:-:S03]  /*0440*/  IMAD.U32 R3, RZ, RZ, UR11 ;  /* 0x0000000bff037e24 */ /* 0x000fc6000f8e00ff */
[----:B------:R-:W-:-:S03]  /*0450*/  IADD3.X R23, PT, PT, R0, UR10, RZ, P0, !PT ;  /* 0x0000000a00177c10 */ /* 0x000fc600087fe4ff */
[----:B0-----:R-:W-:Y:S02]  /*0460*/  IMAD.WIDE.U32 R26, R3, 0x10, R22 ;  /* 0x00000010031a7825 */ /* 0x001fe400078e0016 */
[----:B------:R-:W4:Y:S04]  /*0470*/  LDG.E R14, desc[UR14][R22.64+-0x10] ;  /* 0xfffff00e160e7981 */ /* 0x000f28000c1e1900 */
[----:B------:R-:W4:Y:S01]  /*0480*/  LDG.E R15, desc[UR14][R26.64+-0x10] ;  /* 0xfffff00e1a0f7981 */ /* 0x000f22000c1e1900 */
[----:B--2---:R-:W-:Y:S01]  /*0490*/  HMMA.16816.F32 R4, R8, R20, R4 ;  /* 0x000000140804723c */ /* 0x004fe20000001804 */
[----:B------:R-:W-:-:S04]  /*04a0*/  IADD3 R20, P1, PT, R2, UR18, RZ ;  /* 0x0000001202147c10 */ /* 0x000fc8000ff3e0ff */
[----:B------:R-:W-:-:S03]  /*04b0*/  IADD3.X R21, PT, PT, R0, UR19, RZ, P1, !PT ;  /* 0x0000001300157c10 */ /* 0x000fc60008ffe4ff */
[----:B---3--:R-:W-:Y:S01]  /*04c0*/  HMMA.16816.F32 R8, R8, R12, R16 ;  /* 0x0000000c0808723c */ /* 0x008fe20000001810 */
[----:B------:R-:W-:Y:S01]  /*04d0*/  IMAD.U32 R17, RZ, RZ, UR11 ;  /* 0x0000000bff117e24 */ /* 0x000fe2000f8e00ff */
[----:B------:R-:W4:Y:S03]  /*04e0*/  LDG.E R12, desc[UR14][R22.64+-0x20] ;  /* 0xffffe00e160c7981 */ /* 0x000f26000c1e1900 */
[----:B------:R-:W-:Y:S01]  /*04f0*/  IMAD.WIDE.U32 R28, R17, 0x10, R20 ;  /* 0x00000010111c7825 */ /* 0x000fe200078e0014 */
[----:B------:R-:W4:Y:S04]  /*0500*/  LDG.E R24, desc[UR14][R20.64] ;  /* 0x0000000e14187981 */ /* 0x000f28000c1e1900 */
[----:B------:R-:W4:Y:S04]  /*0510*/  LDG.E R25, desc[UR14][R20.64+0x10] ;  /* 0x0000100e14197981 */ /* 0x000f28000c1e1900 */
[----:B------:R-:W4:Y:S04]  /*0520*/  LDG.E R13, desc[UR14][R26.64+-0x20] ;  /* 0xffffe00e1a0d7981 */ /* 0x000f28000c1e1900 */
[----:B------:R-:W2:Y:S04]  /*0530*/  LDG.E R18, desc[UR14][R28.64] ;  /* 0x0000000e1c127981 */ /* 0x000ea8000c1e1900 */
[----:B------:R0:W2:Y:S01]  /*0540*/  LDG.E R19, desc[UR14][R28.64+0x10] ;  /* 0x0000100e1c137981 */ /* 0x0000a2000c1e1900 */
[----:B------:R-:W-:-:S06]  /*0550*/  UIMAD.WIDE.U32 UR18, UR13, 0x2, UR26 ;  /* 0x000000020d1278a5 */ /* 0x000fcc000f8e001a */
[----:B------:R-:W-:-:S04]  /*0560*/  IADD3 R16, P0, PT, R2, UR18, RZ ;  /* 0x0000001202107c10 */ /* 0x000fc8000ff1e0ff */
[----:B------:R-:W-:Y:S01]  /*0570*/  IADD3.X R17, PT, PT, R0, UR19, RZ, P0, !PT ;  /* 0x0000001300117c10 */ /* 0x000fe200087fe4ff */
[----:B0-----:R-:W-:Y:S01]  /*0580*/  IMAD.U32 R29, RZ, RZ, UR11 ;  /* 0x0000000bff1d7e24 */ /* 0x001fe2000f8e00ff */
[C---:B----4-:R-:W-:Y:S08]  /*0590*/  HMMA.16816.F32 R4, R12.reuse, R24, R4 ;  /* 0x000000180c04723c */ /* 0x050ff00000001804 */
[----:B--2---:R-:W-:Y:S01]  /*05a0*/  HMMA.16816.F32 R8, R12, R18, R8 ;  /* 0x000000120c08723c */ /* 0x004fe20000001808 */
[----:B------:R-:W2:Y:S04]  /*05b0*/  LDG.E R12, desc[UR14][R22.64] ;  /* 0x0000000e160c7981 */ /* 0x000ea8000c1e1900 */
[----:B------:R-:W2:Y:S04]  /*05c0*/  LDG.E R14, desc[UR14][R22.64+0x10] ;  /* 0x0000100e160e7981 */ /* 0x000ea8000c1e1900 */
[----:B------:R-:W2:Y:S04]  /*05d0*/  LDG.E R18, desc[UR14][R16.64] ;  /* 0x0000000e10127981 */ /* 0x000ea8000c1e1900 */
[----:B------:R0:W2:Y:S04]  /*05e0*/  LDG.E R19, desc[UR14][R16.64+0x10] ;  /* 0x0000100e10137981 */ /* 0x0000a8000c1e1900 */
[----:B------:R-:W2:Y:S04]  /*05f0*/  LDG.E R13, desc[UR14][R26.64] ;  /* 0x0000000e1a0d7981 */ /* 0x000ea8000c1e1900 */
[----:B------:R-:W2:Y:S01]  /*0600*/  LDG.E R15, desc[UR14][R26.64+0x10] ;  /* 0x0000100e1a0f7981 */ /* 0x000ea2000c1e1900 */
[----:B------:R-:W-:Y:S01]  /*0610*/  IMAD.WIDE.U32 R28, R29, 0x10, R16 ;  /* 0x000000101d1c7825 */ /* 0x000fe200078e0010 */
[----:B------:R-:W-:-:S04]  /*0620*/  UIMAD.WIDE.U32 UR18, UR16, 0x2, UR26 ;  /* 0x00000002101278a5 */ /* 0x000fc8000f8e001a */
[----:B------:R-:W3:Y:S04]  /*0630*/  LDG.E R24, desc[UR14][R28.64] ;  /* 0x0000000e1c187981 */ /* 0x000ee8000c1e1900 */
[----:B------:R1:W3:Y:S01]  /*0640*/  LDG.E R25, desc[UR14][R28.64+0x10] ;  /* 0x0000100e1c197981 */ /* 0x0002e2000c1e1900 */
[----:B0-----:R-:W-:-:S04]  /*0650*/  IADD3 R16, P0, PT, R2, UR18, RZ ;  /* 0x0000001202107c10 */ /* 0x001fc8000ff1e0ff */
[----:B------:R-:W-:-:S03]  /*0660*/  IADD3.X R17, PT, PT, R0, UR19, RZ, P0, !PT ;  /* 0x0000001300117c10 */ /* 0x000fc600087fe4ff */
[----:B-1----:R-:W-:Y:S02]  /*0670*/  IMAD.WIDE.U32 R28, R3, 0x10, R16 ;  /* 0x00000010031c7825 */ /* 0x002fe400078e0010 */
[----:B------:R-:W4:Y:S04]  /*0680*/  LDG.E R20, desc[UR14][R16.64] ;  /* 0x0000000e10147981 */ /* 0x000f28000c1e1900 */
[----:B------:R-:W4:Y:S04]  /*0690*/  LDG.E R21, desc[UR14][R16.64+0x10] ;  /* 0x0000100e10157981 */ /* 0x000f28000c1e1900 */
[----:B------:R-:W4:Y:S04]  /*06a0*/  LDG.E R16, desc[UR14][R22.64+0x20] ;  /* 0x0000200e16107981 */ /* 0x000f28000c1e1900 */
[----:B------:R-:W4:Y:S01]  /*06b0*/  LDG.E R17, desc[UR14][R26.64+0x20] ;  /* 0x0000200e1a117981 */ /* 0x000f22000c1e1900 */
[C---:B--2---:R-:W-:Y:S03]  /*06c0*/  HMMA.16816.F32 R4, R12.reuse, R18, R4 ;  /* 0x000000120c04723c */ /* 0x044fe60000001804 */
[----:B------:R-:W4:Y:S04]  /*06d0*/  LDG.E R18, desc[UR14][R22.64+0x30] ;  /* 0x0000300e16127981 */ /* 0x000f28000c1e1900 */
[----:B------:R-:W4:Y:S04]  /*06e0*/  LDG.E R19, desc[UR14][R26.64+0x30] ;  /* 0x0000300e1a137981 */ /* 0x000f28000c1e1900 */
[----:B------:R-:W2:Y:S04]  /*06f0*/  LDG.E R22, desc[UR14][R28.64] ;  /* 0x0000000e1c167981 */ /* 0x000ea8000c1e1900 */
[----:B------:R-:W2:Y:S01]  /*0700*/  LDG.E R23, desc[UR14][R28.64+0x10] ;  /* 0x0000100e1c177981 */ /* 0x000ea2000c1e1900 */
[----:B---3--:R-:W-:Y:S01]  /*0710*/  HMMA.16816.F32 R8, R12, R24, R8 ;  /* 0x000000180c08723c */ /* 0x008fe20000001808 */
[----:B------:R-:W-:-:S02]  /*0720*/  UIADD3 UR22, UP1, UPT, UR22, 0x80, URZ ;  /* 0x0000008016167890 */ /* 0x000fc4000ff3e0ff */
[----:B------:R-:W-:Y:S02]  /*0730*/  UIADD3 UR8, UPT, UPT, UR8, 0x4, URZ ;  /* 0x0000000408087890 */ /* 0x000fe4000fffe0ff */
[----:B------:R-:W-:Y:S02]  /*0740*/  UIADD3.X UR10, UPT, UPT, URZ, UR10, URZ, UP1, !UPT ;  /* 0x0000000aff0a7290 */ /* 0x000fe40008ffe4ff */
[----:B------:R-:W-:Y:S02]  /*0750*/  UISETP.NE.AND UP1, UPT, UR8, URZ, UPT ;  /* 0x000000ff0800728c */ /* 0x000fe4000bf25270 */
[----:B------:R-:W-:Y:S02]  /*0760*/  UIADD3 UR4, UPT, UPT, UR4, 0x40, URZ ;  /* 0x0000004004047890 */ /* 0x000fe4000fffe0ff */
[----:B------:R-:W-:Y:S02]  /*0770*/  UIADD3 UR7, UPT, UPT, UR7, 0x40, URZ ;  /* 0x0000004007077890 */ /* 0x000fe4000fffe0ff */
[----:B------:R-:W-:-:S02]  /*0780*/  ULEA UR13, UR11, UR13, 0x6 ;  /* 0x0000000d0b0d7291 */ /* 0x000fc4000f8e30ff */
[----:B------:R-:W-:Y:S02]  /*0790*/  ULEA UR16, UR11, UR16, 0x6 ;  /* 0x000000100b107291 */ /* 0x000fe4000f8e30ff */
[----:B------:R-:W-:Y:S02]  /*07a0*/  ULEA UR17, UR11, UR17, 0x6 ;  /* 0x000000110b117291 */ /* 0x000fe4000f8e30ff */
[----:B------:R-:W-:Y:S01]  /*07b0*/  ULEA UR5, UR11, UR5, 0x6 ;  /* 0x000000050b057291 */ /* 0x000fe2000f8e30ff */
[C---:B----4-:R-:W-:Y:S08]  /*07c0*/  HMMA.16816.F32 R4, R16.reuse, R20, R4 ;  /* 0x000000141004723c */ /* 0x050ff00000001804 */
[----:B--2---:R-:W-:Y:S01]  /*07d0*/  HMMA.16816.F32 R16, R16, R22, R8 ;  /* 0x000000161010723c */ /* 0x004fe20000001808 */
[----:B------:R-:W-:-:S04]  /*07e0*/  NOP ;  /* 0x0000000000007918 */ /* 0x000fc80000000000 */
[----:B------:R-:W-:-:S15]  /*07f0*/  BRA.U UP1, `(.L_x_3) ;  /* 0xfffffff901c07547 */ /* 0x000fde000b83ffff */
.L_x_2:
[----:B------:R-:W-:Y:S05]  /*0800*/  BRA.U !UP0, `(.L_x_1) ;  /* 0x00000001089c7547 */ /* 0x000fea000b800000 */
[----:B------:R-:W0:Y:S01]  /*0810*/  S2R R0, SR_LANEID ;  /* 0x0000000000007919 */ /* 0x000e220000000000 */
[----:B------:R-:W-:Y:S01]  /*0820*/  USHF.R.U32.HI UR10, URZ, 0x1, UR11 ;  /* 0x00000001ff0a7899 */ /* 0x000fe2000801160b */
[----:B------:R-:W-:Y:S01]  /*0830*/  IMAD.MOV.U32 R3, RZ, RZ, RZ ;  /* 0x000000ffff037224 */ /* 0x000fe200078e00ff */
[----:B---3--:R-:W-:Y:S02]  /*0840*/  UIMAD UR5, UR9, UR11, URZ ;  /* 0x0000000b090572a4 */ /* 0x008fe4000f8e02ff */
[----:B------:R-:W-:Y:S01]  /*0850*/  UIMAD UR8, UR4, UR11, UR6 ;  /* 0x0000000b040872a4 */ /* 0x000fe2000f8e0206 */
[----:B------:R-:W1:Y:S01]  /*0860*/  LDCU.128 UR16, c[0x0][0x380] ;  /* 0x00007000ff1077ac */ /* 0x000e620008000c00 */
[----:B------:R-:W-:Y:S02]  /*0870*/  UIADD3 UR7, UPT, UPT, -UR12, URZ, URZ ;  /* 0x000000ff0c077290 */ /* 0x000fe4000fffe1ff */
[----:B------:R-:W-:Y:S01]  /*0880*/  ULEA UR4, UR5, UR4, 0x4 ;  /* 0x0000000405047291 */ /* 0x000fe2000f8e20ff */
[----:B0-----:R-:W-:-:S02]  /*0890*/  LOP3.LUT R2, R0, 0x3, RZ, 0xc0, !PT ;  /* 0x0000000300027812 */ /* 0x001fc400078ec0ff */
[----:B------:R-:W-:-:S05]  /*08a0*/  SHF.R.U32.HI R9, RZ, 0x2, R0 ;  /* 0x00000002ff097819 */ /* 0x000fca0000011600 */
[----:B------:R-:W-:-:S04]  /*08b0*/  IMAD.WIDE.U32 R2, R9, UR10, R2 ;  /* 0x0000000a09027c25 */ /* 0x000fc8000f8e0002 */
[C---:B------:R-:W-:Y:S01]  /*08c0*/  IMAD.SHL.U32 R0, R2.reuse, 0x4, RZ ;  /* 0x0000000402007824 */ /* 0x040fe200078e00ff */
[----:B-1----:R-:W-:-:S07]  /*08d0*/  SHF.L.U64.HI R26, R2, 0x2, R3 ;  /* 0x00000002021a7819 */ /* 0x002fce0000010203 */
.L_x_4:
[----:B------:R-:W-:Y:S01]  /*08e0*/  UIMAD.WIDE.U32 UR12, UR4, 0x2, UR16 ;  /* 0x00000002040c78a5 */ /* 0x000fe2000f8e0010 */
[----:B------:R-:W-:Y:S01]  /*08f0*/  IMAD.U32 R13, RZ, RZ, UR11 ;  /* 0x0000000bff0d7e24 */ /* 0x000fe2000f8e00ff */
[----:B------:R-:W-:Y:S01]  /*0900*/  UIMAD.WIDE.U32 UR20, UR8, 0x2, UR18 ;  /* 0x00000002081478a5 */ /* 0x000fe2000f8e0012 */
[----:B------:R-:W-:-:S03]  /*0910*/  IMAD.U32 R21, RZ, RZ, UR11 ;  /* 0x0000000bff157e24 */ /* 0x000fc6000f8e00ff */
[C---:B------:R-:W-:Y:S02]  /*0920*/  IADD3 R2, P0, PT, R0.reuse, UR12, RZ ;  /* 0x0000000c00027c10 */ /* 0x040fe4000ff1e0ff */
[----:B------:R-:W-:Y:S02]  /*0930*/  IADD3 R14, P1, PT, R0, UR20, RZ ;  /* 0x00000014000e7c10 */ /* 0x000fe4000ff3e0ff */
[C---:B------:R-:W-:Y:S02]  /*0940*/  IADD3.X R3, PT, PT, R26.reuse, UR13, RZ, P0, !PT ;  /* 0x0000000d1a037c10 */ /* 0x040fe400087fe4ff */
[----:B------:R-:W-:Y:S01]  /*0950*/  IADD3.X R15, PT, PT, R26, UR21, RZ, P1, !PT ;  /* 0x000000151a0f7c10 */ /* 0x000fe20008ffe4ff */
[----:B------:R-:W-:Y:S02]  /*0960*/  IMAD.WIDE.U32 R12, R13, 0x10, R2 ;  /* 0x000000100d0c7825 */ /* 0x000fe400078e0002 */
[----:B--2---:R-:W2:Y:S02]  /*0970*/  LDG.E R8, desc[UR14][R2.64] ;  /* 0x0000000e02087981 */ /* 0x004ea4000c1e1900 */
[----:B------:R-:W-:-:S02]  /*0980*/  IMAD.WIDE.U32 R20, R21, 0x10, R14 ;  /* 0x0000001015147825 */ /* 0x000fc400078e000e */
[----:B------:R-:W2:Y:S04]  /*0990*/  LDG.E R22, desc[UR14][R14.64] ;  /* 0x0000000e0e167981 */ /* 0x000ea8000c1e1900 */
[----:B------:R-:W2:Y:S04]  /*09a0*/  LDG.E R23, desc[UR14][R14.64+0x10] ;  /* 0x0000100e0e177981 */ /* 0x000ea8000c1e1900 */
[----:B------:R-:W2:Y:S04]  /*09b0*/  LDG.E R10, desc[UR14][R2.64+0x10] ;  /* 0x0000100e020a7981 */ /* 0x000ea8000c1e1900 */
[----:B------:R-:W2:Y:S04]  /*09c0*/  LDG.E R9, desc[UR14][R12.64] ;  /* 0x0000000e0c097981 */ /* 0x000ea8000c1e1900 */
[----:B------:R-:W2:Y:S04]  /*09d0*/  LDG.E R11, desc[UR14][R12.64+0x10] ;  /* 0x0000100e0c0b7981 */ /* 0x000ea8000c1e1900 */
[----:B------:R-:W3:Y:S04]  /*09e0*/  LDG.E R24, desc[UR14][R20.64] ;  /* 0x0000000e14187981 */ /* 0x000ee8000c1e1900 */
[----:B------:R-:W3:Y:S01]  /*09f0*/  LDG.E R25, desc[UR14][R20.64+0x10] ;  /* 0x0000100e14197981 */ /* 0x000ee2000c1e1900 */
[----:B------:R-:W-:-:S04]  /*0a00*/  UIADD3 UR7, UPT, UPT, UR7, 0x1, URZ ;  /* 0x0000000107077890 */ /* 0x000fc8000fffe0ff */
[----:B------:R-:W-:Y:S02]  /*0a10*/  UISETP.NE.AND UP0, UPT, UR7, URZ, UPT ;  /* 0x000000ff0700728c */ /* 0x000fe4000bf05270 */
[----:B------:R-:W-:Y:S02]  /*0a20*/  ULEA UR8, UR11, UR8, 0x4 ;  /* 0x000000080b087291 */ /* 0x000fe4000f8e20ff */
[----:B------:R-:W-:Y:S01]  /*0a30*/  UIADD3 UR4, UPT, UPT, UR4, 0x10, URZ ;  /* 0x0000001004047890 */ /* 0x000fe2000fffe0ff */
[C---:B--2---:R-:W-:Y:S08]  /*0a40*/  HMMA.16816.F32 R4, R8.reuse, R22, R4 ;  /* 0x000000160804723c */ /* 0x044ff00000001804 */
[----:B---3--:R-:W-:Y:S01]  /*0a50*/  HMMA.16816.F32 R16, R8, R24, R16 ;  /* 0x000000180810723c */ /* 0x008fe20000001810 */
[----:B------:R-:W-:-:S04]  /*0a60*/  NOP ;  /* 0x0000000000007918 */ /* 0x000fc80000000000 */
[----:B------:R-:W-:-:S15]  /*0a70*/  BRA.U UP0, `(.L_x_4) ;  /* 0xfffffffd00987547 */ /* 0x000fde000b83ffff */
.L_x_1:
[----:B------:R-:W0:Y:S01]  /*0a80*/  S2R R0, SR_LANEID ;  /* 0x0000000000007919 */ /* 0x000e220000000000 */
[----:B------:R-:W1:Y:S01]  /*0a90*/  LDCU.64 UR12, c[0x0][0x390] ;  /* 0x00007200ff0c77ac */ /* 0x000e620008000a00 */
[----:B------:R-:W-:Y:S01]  /*0aa0*/  IMAD.MOV.U32 R3, RZ, RZ, RZ ;  /* 0x000000ffff037224 */ /* 0x000fe200078e00ff */
[----:B---3--:R-:W-:Y:S02]  /*0ab0*/  UIMAD UR4, UR9, UR11, URZ ;  /* 0x0000000b090472a4 */ /* 0x008fe4000f8e02ff */
[----:B------:R-:W-:Y:S02]  /*0ac0*/  USHF.R.U32.HI UR11, URZ, 0x1, UR11 ;  /* 0x00000001ff0b7899 */ /* 0x000fe4000801160b */
[----:B------:R-:W-:-:S04]  /*0ad0*/  USHF.L.U32 UR4, UR4, 0x4, URZ ;  /* 0x0000000404047899 */ /* 0x000fc800080006ff */
[----:B------:R-:W-:-:S04]  /*0ae0*/  UIADD3 UR5, UP0, UPT, UR6, UR4, URZ ;  /* 0x0000000406057290 */ /* 0x000fc8000ff1e0ff */
[----:B------:R-:W-:Y:S02]  /*0af0*/  ULEA.HI.X.SX32 UR6, UR4, URZ, 0x1, UP0 ;  /* 0x000000ff04067291 */ /* 0x000fe400080f0eff */
[----:B-1----:R-:W-:-:S04]  /*0b00*/  ULEA UR4, UP0, UR5, UR12, 0x2 ;  /* 0x0000000c05047291 */ /* 0x002fc8000f8010ff */
[----:B------:R-:W-:Y:S01]  /*0b10*/  ULEA.HI.X UR5, UR5, UR13, UR6, 0x2, UP0 ;  /* 0x0000000d05057291 */ /* 0x000fe200080f1406 */
[----:B0-----:R-:W-:Y:S02]  /*0b20*/  LOP3.LUT R2, R0, 0x3, RZ, 0xc0, !PT ;  /* 0x0000000300027812 */ /* 0x001fe400078ec0ff */
[----:B------:R-:W-:-:S05]  /*0b30*/  SHF.R.U32.HI R9, RZ, 0x2, R0 ;  /* 0x00000002ff097819 */ /* 0x000fca0000011600 */
[----:B------:R-:W-:-:S03]  /*0b40*/  IMAD.WIDE.U32 R8, R9, UR11, R2 ;  /* 0x0000000b09087c25 */ /* 0x000fc6000f8e0002 */
[----:B------:R-:W-:-:S04]  /*0b50*/  LEA R2, P0, R8, UR4, 0x3 ;  /* 0x0000000408027c11 */ /* 0x000fc8000f8018ff */
[----:B------:R-:W-:Y:S01]  /*0b60*/  LEA.HI.X R3, R8, UR5, R9, 0x3, P0 ;  /* 0x0000000508037c11 */ /* 0x000fe200080f1c09 */
[----:B------:R-:W-:-:S04]  /*0b70*/  IMAD.U32 R9, RZ, RZ, UR11 ;  /* 0x0000000bff097e24 */ /* 0x000fc8000f8e00ff */
[----:B------:R-:W-:Y:S01]  /*0b80*/  IMAD.WIDE.U32 R8, R9, 0x40, R2 ;  /* 0x0000004009087825 */ /* 0x000fe200078e0002 */
[----:B--2---:R-:W-:Y:S04]  /*0b90*/  STG.E.64 desc[UR14][R2.64], R4 ;  /* 0x0000000402007986 */ /* 0x004fe8000c101b0e */
[----:B------:R-:W-:Y:S04]  /*0ba0*/  STG.E.64 desc[UR14][R8.64], R6 ;  /* 0x0000000608007986 */ /* 0x000fe8000c101b0e */
[----:B------:R-:W-:Y:S04]  /*0bb0*/  STG.E.64 desc[UR14][R2.64+0x20], R16 ;  /* 0x0000201002007986 */ /* 0x000fe8000c101b0e */
[----:B------:R-:W-:Y:S01]  /*0bc0*/  STG.E.64 desc[UR14][R8.64+0x20], R18 ;  /* 0x0000201208007986 */ /* 0x000fe2000c101b0e */
[----:B------:R-:W-:Y:S05]  /*0bd0*/  EXIT ;  /* 0x000000000000794d */ /* 0x000fea0003800000 */
.L_x_5:
        /* <DEDUP_REMOVED lines=10> */
.L_x_15:


//--------------------- .text._Z19kernel_matmul_gpusmiPfS_S_ --------------------------
	.section	.text._Z19kernel_matmul_gpusmiPfS_S_,"ax",@progbits
	.align	128
        .global         _Z19kernel_matmul_gpusmiPfS_S_
        .type           _Z19kernel_matmul_gpusmiPfS_S_,@function
        .size           _Z19kernel_matmul_gpusmiPfS_S_,(.L_x_16 - _Z19kernel_matmul_gpusmiPfS_S_)
        .other          _Z19kernel_matmul_gpusmiPfS_S_,@"STO_CUDA_ENTRY STV_DEFAULT"
_Z19kernel_matmul_gpusmiPfS_S_:
.text._Z19kernel_matmul_gpusmiPfS_S_:
[----:B------:R-:W-:Y:S01]  /*0000*/  LDC R1, c[0x0][0x37c] ;  /* 0x0000df00ff017b82 */ /* 0x000fe20000000800 */
[----:B------:R-:W0:Y:S01]  /*0010*/  LDCU UR4, c[0x0][0x380] ;  /* 0x00007000ff0477ac */ /* 0x000e220008000800 */
[----:B------:R-:W1:Y:S01]  /*0020*/  S2R R2, SR_CTAID.Y ;  /* 0x0000000000027919 */ /* 0x000e620000002600 */
[----:B------:R-:W-:Y:S01]  /*0030*/  HFMA2 R23, -RZ, RZ, 0, 0 ;  /* 0x00000000ff177431 */ /* 0x000fe200000001ff */
[----:B------:R-:W2:Y:S01]  /*0040*/  LDCU.64 UR8, c[0x0][0x358] ;  /* 0x00006b00ff0877ac */ /* 0x000ea20008000a00 */
[----:B------:R-:W1:Y:S01]  /*0050*/  S2R R6, SR_TID.Y ;  /* 0x0000000000067919 */ /* 0x000e620000002200 */
[----:B------:R-:W3:Y:S01]  /*0060*/  S2R R8, SR_CTAID.X ;  /* 0x0000000000087919 */ /* 0x000ee20000002500 */
[----:B------:R-:W3:Y:S01]  /*0070*/  S2R R3, SR_TID.X ;  /* 0x0000000000037919 */ /* 0x000ee20000002100 */
[----:B0-----:R-:W-:-:S04]  /*0080*/  MOV R0, UR4 ;  /* 0x0000000400007c02 */ /* 0x001fc80008000f00 */
[----:B------:R-:W-:Y:S02]  /*0090*/  ISETP.GE.AND P0, PT, R0, 0x1, PT ;  /* 0x000000010000780c */ /* 0x000fe40003f06270 */
[----:B-1----:R-:W-:Y:S01]  /*00a0*/  LEA R2, R2, R6, 0x4 ;  /* 0x0000000602027211 */ /* 0x002fe200078e20ff */
[----:B---3--:R-:W-:-:S10]  /*00b0*/  IMAD R5, R8, 0x10, R3 ;  /* 0x0000001008057824 */ /* 0x008fd400078e0203 */
[----:B--2---:R-:W-:Y:S05]  /*00c0*/  @!P0 BRA `(.L_x_6) ;  /* 0x0000000400388947 */ /* 0x004fea0003800000 */
[----:B------:R-:W0:Y:S01]  /*00d0*/  S2UR UR6, SR_CgaCtaId ;  /* 0x00000000000679c3 */ /* 0x000e220000008800 */
[----:B------:R-:W-:Y:S01]  /*00e0*/  UMOV UR4, 0x400 ;  /* 0x0000040000047882 */ /* 0x000fe20000000000 */
[----:B------:R-:W-:Y:S01]  /*00f0*/  IADD3 R4, PT, PT, R0, 0xf, RZ ;  /* 0x0000000f00047810 */ /* 0x000fe20007ffe0ff */
[----:B------:R-:W-:Y:S01]  /*0100*/  UIADD3 UR5, UPT, UPT, UR4, 0x400, URZ ;  /* 0x0000040004057890 */ /* 0x000fe2000fffe0ff */
[C-C-:B------:R-:W-:Y:S01]  /*0110*/  IMAD R21, R6.reuse, 0x10, R3.reuse ;  /* 0x0000001006157824 */ /* 0x140fe200078e0203 */
[----:B------:R-:W-:Y:S01]  /*0120*/  MOV R23, RZ ;  /* 0x000000ff00177202 */ /* 0x000fe20000000f00 */
[-CC-:B------:R-:W-:Y:S01]  /*0130*/  IMAD R17, R6, R0.reuse, R3.reuse ;  /* 0x0000000006117224 */ /* 0x180fe200078e0203 */
[----:B------:R-:W-:Y:S01]  /*0140*/  SHF.R.U32.HI R18, RZ, 0x4, R4 ;  /* 0x00000004ff127819 */ /* 0x000fe20000011604 */
[----:B------:R-:W1:Y:S01]  /*0150*/  LDC R7, c[0x0][0x380] ;  /* 0x0000e000ff077b82 */ /* 0x000e620000000800 */
[----:B------:R-:W-:Y:S02]  /*0160*/  IMAD R4, R2, R0, R3 ;  /* 0x0000000002047224 */ /* 0x000fe400078e0203 */
[----:B------:R-:W-:-:S02]  /*0170*/  LEA R17, R8, R17, 0x4 ;  /* 0x0000001108117211 */ /* 0x000fc400078e20ff */
[----:B------:R-:W-:Y:S01]  /*0180*/  IADD3 R18, PT, PT, -R18, RZ, RZ ;  /* 0x000000ff12127210 */ /* 0x000fe20007ffe1ff */
[----:B0-----:R-:W-:Y:S02]  /*0190*/  ULEA UR4, UR6, UR4, 0x18 ;  /* 0x0000000406047291 */ /* 0x001fe4000f8ec0ff */
[----:B------:R-:W-:-:S04]  /*01a0*/  ULEA UR5, UR6, UR5, 0x18 ;  /* 0x0000000506057291 */ /* 0x000fc8000f8ec0ff */
[C---:B------:R-:W-:Y:S02]  /*01b0*/  LEA R19, R21.reuse, UR4, 0x2 ;  /* 0x0000000415137c11 */ /* 0x040fe4000f8e10ff */
[----:B------:R-:W-:Y:S02]  /*01c0*/  LEA R20, R6, UR4, 0x6 ;  /* 0x0000000406147c11 */ /* 0x000fe4000f8e30ff */
[----:B------:R-:W-:Y:S02]  /*01d0*/  LEA R21, R21, UR5, 0x2 ;  /* 0x0000000515157c11 */ /* 0x000fe4000f8e10ff */
[----:B------:R-:W-:-:S07]  /*01e0*/  LEA R16, R3, UR5, 0x2 ;  /* 0x0000000503107c11 */ /* 0x000fce000f8e10ff */
.L_x_7:
[----:B-1----:R-:W-:Y:S01]  /*01f0*/  IMAD.MOV.U32 R0, RZ, RZ, R7 ;  /* 0x000000ffff007224 */ /* 0x002fe200078e0007 */
[----:B------:R-:W-:Y:S01]  /*0200*/  VIMNMX.U32 R9, PT, PT, R2, R3, !PT ;  /* 0x0000000302097248 */ /* 0x000fe20007fe0000 */
[----:B------:R-:W-:Y:S01]  /*0210*/  HFMA2 R26, -RZ, RZ, 0, 0 ;  /* 0x00000000ff1a7431 */ /* 0x000fe200000001ff */
[----:B------:R-:W-:Y:S02]  /*0220*/  MOV R22, RZ ;  /* 0x000000ff00167202 */ /* 0x000fe40000000f00 */
[-C--:B------:R-:W-:Y:S02]  /*0230*/  ISETP.GE.U32.AND P0, PT, R6, R0.reuse, PT ;  /* 0x000000000600720c */ /* 0x080fe40003f06070 */
[-C--:B------:R-:W-:Y:S02]  /*0240*/  ISETP.GE.U32.AND P1, PT, R9, R0.reuse, PT ;  /* 0x000000000900720c */ /* 0x080fe40003f26070 */
[----:B------:R-:W-:-:S11]  /*0250*/  ISETP.GE.OR P0, PT, R5, R0, P0 ;  /* 0x000000000500720c */ /* 0x000fd60000706670 */
[----:B------:R-:W0:Y:S08]  /*0260*/  @!P1 LDC.64 R10, c[0x0][0x388] ;  /* 0x0000e200ff0a9b82 */ /* 0x000e300000000a00 */
[----:B------:R-:W1:Y:S01]  /*0270*/  @!P0 LDC.64 R8, c[0x0][0x390] ;  /* 0x0000e400ff088b82 */ /* 0x000e620000000a00 */
[----:B0-----:R-:W-:-:S05]  /*0280*/  @!P1 IMAD.WIDE.U32 R10, R4, 0x4, R10 ;  /* 0x00000004040a9825 */ /* 0x001fca00078e000a */
[----:B------:R-:W2:Y:S01]  /*0290*/  @!P1 LDG.E R22, desc[UR8][R10.64] ;  /* 0x000000080a169981 */ /* 0x000ea2000c1e1900 */
[----:B-1----:R-:W-:-:S05]  /*02a0*/  @!P0 IMAD.WIDE.U32 R8, R17, 0x4, R8 ;  /* 0x0000000411088825 */ /* 0x002fca00078e0008 */
[----:B------:R-:W3:Y:S01]  /*02b0*/  @!P0 LDG.E R26, desc[UR8][R8.64] ;  /* 0x00000008081a8981 */ /* 0x000ee2000c1e1900 */
[----:B------:R-:W-:-:S04]  /*02c0*/  IADD3 R18, PT, PT, R18, 0x1, RZ ;  /* 0x0000000112127810 */ /* 0x000fc80007ffe0ff */
[----:B------:R-:W-:Y:S01]  /*02d0*/  ISETP.NE.AND P0, PT, R18, RZ, PT ;  /* 0x000000ff1200720c */ /* 0x000fe20003f05270 */
[----:B------:R-:W-:Y:S01]  /*02e0*/  VIADD R3, R3, 0x10 ;  /* 0x0000001003037836 */ /* 0x000fe20000000000 */
[----:B------:R-:W-:Y:S02]  /*02f0*/  IADD3 R6, PT, PT, R6, 0x10, RZ ;  /* 0x0000001006067810 */ /* 0x000fe40007ffe0ff */
[----:B------:R-:W-:Y:S02]  /*0300*/  IADD3 R4, PT, PT, R4, 0x10, RZ ;  /* 0x0000001004047810 */ /* 0x000fe40007ffe0ff */
[----:B------:R-:W-:Y:S01]  /*0310*/  LEA R17, R0, R17, 0x4 ;  /* 0x0000001100117211 */ /* 0x000fe200078e20ff */
[----:B--2---:R-:W-:Y:S04]  /*0320*/  STS [R19], R22 ;  /* 0x0000001613007388 */ /* 0x004fe80000000800 */
[----:B---3--:R-:W-:Y:S01]  /*0330*/  STS [R21], R26 ;  /* 0x0000001a15007388 */ /* 0x008fe20000000800 */
[----:B------:R-:W-:Y:S06]  /*0340*/  BAR.SYNC.DEFER_BLOCKING 0x0 ;  /* 0x0000000000007b1d */ /* 0x000fec0000010000 */
[----:B------:R-:W-:Y:S04]  /*0350*/  LDS R27, [R16] ;  /* 0x00000000101b7984 */ /* 0x000fe80000000800 */
[----:B------:R-:W0:Y:S04]  /*0360*/  LDS.128 R12, [R20] ;  /* 0x00000000140c7984 */ /* 0x000e280000000c00 */
[----:B------:R-:W1:Y:S04]  /*0370*/  LDS R29, [R16+0x40] ;  /* 0x00004000101d7984 */ /* 0x000e680000000800 */
[----:B------:R-:W2:Y:S04]  /*0380*/  LDS R25, [R16+0x80] ;  /* 0x0000800010197984 */ /* 0x000ea80000000800 */
[----:B------:R-:W3:Y:S04]  /*0390*/  LDS R24, [R16+0xc0] ;  /* 0x0000c00010187984 */ /* 0x000ee80000000800 */
[----:B------:R-:W-:Y:S04]  /*03a0*/  LDS.128 R8, [R20+0x10] ;  /* 0x0000100014087984 */ /* 0x000fe80000000c00 */
[----:B------:R-:W-:Y:S04]  /*03b0*/  LDS R22, [R16+0x140] ;  /* 0x0001400010167984 */ /* 0x000fe80000000800 */
[----:B------:R-:W-:Y:S01]  /*03c0*/  LDS R26, [R16+0x1c0] ;  /* 0x0001c000101a7984 */ /* 0x000fe20000000800 */
[----:B0-----:R-:W-:-:S03]  /*03d0*/  FFMA R12, R12, R27, R23 ;  /* 0x0000001b0c0c7223 */ /* 0x001fc60000000017 */
[----:B------:R-:W0:Y:S01]  /*03e0*/  LDS R23, [R16+0x100] ;  /* 0x0001000010177984 */ /* 0x000e220000000800 */
[----:B-1----:R-:W-:-:S03]  /*03f0*/  FFMA R12, R29, R13, R12 ;  /* 0x0000000d1d0c7223 */ /* 0x002fc6000000000c */
[----:B------:R-:W-:Y:S01]  /*0400*/  LDS R27, [R16+0x200] ;  /* 0x00020000101b7984 */ /* 0x000fe20000000800 */
[----:B--2---:R-:W-:-:S03]  /*0410*/  FFMA R13, R25, R14, R12 ;  /* 0x0000000e190d7223 */ /* 0x004fc6000000000c */
[----:B------:R-:W1:Y:S01]  /*0420*/  LDS R25, [R16+0x180] ;  /* 0x0001800010197984 */ /* 0x000e620000000800 */
[----:B---3--:R-:W-:-:S03]  /*0430*/  FFMA R13, R24, R15, R13 ;  /* 0x0000000f180d7223 */ /* 0x008fc6000000000d */
[----:B------:R-:W-:Y:S01]  /*0440*/  LDS R24, [R16+0x240] ;  /* 0x0002400010187984 */ /* 0x000fe20000000800 */
[----:B0-----:R-:W-:-:S03]  /*0450*/  FFMA R23, R8, R23, R13 ;  /* 0x0000001708177223 */ /* 0x001fc6000000000d */
[----:B------:R-:W0:Y:S01]  /*0460*/  LDS.128 R12, [R20+0x20] ;  /* 0x00002000140c7984 */ /* 0x000e220000000c00 */
[----:B------:R-:W-:-:S03]  /*0470*/  FFMA R22, R22, R9, R23 ;  /* 0x0000000916167223 */ /* 0x000fc60000000017 */
[----:B------:R-:W2:Y:S01]  /*0480*/  LDS R23, [R16+0x280] ;  /* 0x0002800010177984 */ /* 0x000ea20000000800 */
[----:B-1----:R-:W-:-:S03]  /*0490*/  FFMA R25, R25, R10, R22 ;  /* 0x0000000a19197223 */ /* 0x002fc60000000016 */
[----:B------:R-:W1:Y:S01]  /*04a0*/  LDS R22, [R16+0x2c0] ;  /* 0x0002c00010167984 */ /* 0x000e620000000800 */
[----:B------:R-:W-:-:S03]  /*04b0*/  FFMA R11, R26, R11, R25 ;  /* 0x0000000b1a0b7223 */ /* 0x000fc60000000019 */
[----:B------:R-:W-:Y:S01]  /*04c0*/  LDS R25, [R16+0x300] ;  /* 0x0003000010197984 */ /* 0x000fe20000000800 */
[----:B0-----:R-:W-:-:S03]  /*04d0*/  FFMA R27, R12, R27, R11 ;  /* 0x0000001b0c1b7223 */ /* 0x001fc6000000000b */
[----:B------:R-:W0:Y:S01]  /*04e0*/  LDS.128 R8, [R20+0x30] ;  /* 0x0000300014087984 */ /* 0x000e220000000c00 */
[----:B------:R-:W-:-:S03]  /*04f0*/  FFMA R24, R24, R13, R27 ;  /* 0x0000000d18187223 */ /* 0x000fc6000000001b */
[----:B------:R-:W3:Y:S04]  /*0500*/  LDS R27, [R16+0x340] ;  /* 0x00034000101b7984 */ /* 0x000ee80000000800 */
[----:B------:R-:W4:Y:S04]  /*0510*/  LDS R13, [R16+0x380] ;  /* 0x00038000100d7984 */ /* 0x000f280000000800 */
[----:B------:R-:W5:Y:S01]  /*0520*/  LDS R12, [R16+0x3c0] ;  /* 0x0003c000100c7984 */ /* 0x000f620000000800 */
[----:B--2---:R-:W-:-:S04]  /*0530*/  FFMA R23, R23, R14, R24 ;  /* 0x0000000e17177223 */ /* 0x004fc80000000018 */
[----:B-1----:R-:W-:-:S04]  /*0540*/  FFMA R15, R22, R15, R23 ;  /* 0x0000000f160f7223 */ /* 0x002fc80000000017 */
[----:B0-----:R-:W-:-:S04]  /*0550*/  FFMA R8, R8, R25, R15 ;  /* 0x0000001908087223 */ /* 0x001fc8000000000f */
[----:B---3--:R-:W-:-:S04]  /*0560*/  FFMA R8, R27, R9, R8 ;  /* 0x000000091b087223 */ /* 0x008fc80000000008 */
[----:B----4-:R-:W-:-:S04]  /*0570*/  FFMA R13, R13, R10, R8 ;  /* 0x0000000a0d0d7223 */ /* 0x010fc80000000008 */
[----:B-----5:R-:W-:Y:S01]  /*0580*/  FFMA R23, R12, R11, R13 ;  /* 0x0000000b0c177223 */ /* 0x020fe2000000000d */
[----:B------:R-:W-:Y:S06]  /*0590*/  BAR.SYNC.DEFER_BLOCKING 0x0 ;  /* 0x0000000000007b1d */ /* 0x000fec0000010000 */
[----:B------:R-:W-:Y:S05]  /*05a0*/  @P0 BRA `(.L_x_7) ;  /* 0xfffffffc00100947 */ /* 0x000fea000383ffff */
.L_x_6:
[----:B------:R-:W-:-:S04]  /*05b0*/  VIMNMX R3, PT, PT, R2, R5, !PT ;  /* 0x0000000502037248 */ /* 0x000fc80007fe0100 */
[----:B------:R-:W-:-:S13]  /*05c0*/  ISETP.GE.AND P0, PT, R3, R0, PT ;  /* 0x000000000300720c */ /* 0x000fda0003f06270 */
[----:B------:R-:W-:Y:S05]  /*05d0*/  @P0 EXIT ;  /* 0x000000000000094d */ /* 0x000fea0003800000 */
[----:B------:R-:W0:Y:S01]  /*05e0*/  LDC.64 R6, c[0x0][0x398] ;  /* 0x0000e600ff067b82 */ /* 0x000e220000000a00 */
[----:B------:R-:W-:-:S04]  /*05f0*/  IMAD R3, R2, R0, R5 ;  /* 0x0000000002037224 */ /* 0x000fc800078e0205 */
[----:B0-----:R-:W-:-:S05]  /*0600*/  IMAD.WIDE R2, R3, 0x4, R6 ;  /* 0x0000000403027825 */ /* 0x001fca00078e0206 */
[----:B------:R-:W-:Y:S01]  /*0610*/  STG.E desc[UR8][R2.64], R23 ;  /* 0x0000001702007986 */ /* 0x000fe2000c101908 */
[----:B------:R-:W-:Y:S05]  /*0620*/  EXIT ;  /* 0x000000000000794d */ /* 0x000fea0003800000 */
.L_x_8:
        /* <DEDUP_REMOVED lines=13> */
.L_x_16:


//--------------------- .text._Z17kernel_matmul_gpuiPfS_S_ --------------------------
	.section	.text._Z17kernel_matmul_gpuiPfS_S_,"ax",@progbits
	.align	128
        .global         _Z17kernel_matmul_gpuiPfS_S_
        .type           _Z17kernel_matmul_gpuiPfS_S_,@function
        .size           _Z17kernel_matmul_gpuiPfS_S_,(.L_x_17 - _Z17kernel_matmul_gpuiPfS_S_)
        .other          _Z17kernel_matmul_gpuiPfS_S_,@"STO_CUDA_ENTRY STV_DEFAULT"
_Z17kernel_matmul_gpuiPfS_S_:
.text._Z17kernel_matmul_gpuiPfS_S_:
[----:B------:R-:W-:Y:S01]  /*0000*/  LDC R1, c[0x0][0x37c] ;  /* 0x0000df00ff017b82 */ /* 0x000fe20000000800 */
[----:B------:R-:W0:Y:S01]  /*0010*/  S2R R3, SR_TID.X ;  /* 0x0000000000037919 */ /* 0x000e220000002100 */
[----:B------:R-:W1:Y:S06]  /*0020*/  LDCU UR18, c[0x0][0x380] ;  /* 0x00007000ff1277ac */ /* 0x000e6c0008000800 */
[----:B------:R-:W0:Y:S01]  /*0030*/  LDC R0, c[0x0][0x360] ;  /* 0x0000d800ff007b82 */ /* 0x000e220000000800 */
[----:B------:R-:W-:Y:S01]  /*0040*/  HFMA2 R12, -RZ, RZ, 0, 0 ;  /* 0x00000000ff0c7431 */ /* 0x000fe200000001ff */
[----:B------:R-:W2:Y:S01]  /*0050*/  S2R R2, SR_TID.Y ;  /* 0x0000000000027919 */ /* 0x000ea20000002200 */
[----:B------:R-:W3:Y:S05]  /*0060*/  LDCU.64 UR16, c[0x0][0x358] ;  /* 0x00006b00ff1077ac */ /* 0x000eea0008000a00 */
[----:B------:R-:W0:Y:S08]  /*0070*/  S2UR UR4, SR_CTAID.X ;  /* 0x00000000000479c3 */ /* 0x000e300000002500 */
[----:B------:R-:W2:Y:S01]  /*0080*/  S2UR UR5, SR_CTAID.Y ;  /* 0x00000000000579c3 */ /* 0x000ea20000002600 */
[----:B-1----:R-:W-:-:S07]  /*0090*/  UISETP.GE.AND UP0, UPT, UR18, 0x1, UPT ;  /* 0x000000011200788c */ /* 0x002fce000bf06270 */
[----:B------:R-:W2:Y:S01]  /*00a0*/  LDC R13, c[0x0][0x364] ;  /* 0x0000d900ff0d7b82 */ /* 0x000ea20000000800 */
[----:B0-----:R-:W-:Y:S02]  /*00b0*/  IMAD R0, R0, UR4, R3 ;  /* 0x0000000400007c24 */ /* 0x001fe4000f8e0203 */
[----:B--2---:R-:W-:Y:S01]  /*00c0*/  IMAD R13, R13, UR5, R2 ;  /* 0x000000050d0d7c24 */ /* 0x004fe2000f8e0202 */
[----:B---3--:R-:W-:Y:S06]  /*00d0*/  BRA.U !UP0, `(.L_x_9) ;  /* 0x0000000908687547 */ /* 0x008fec000b800000 */
[----:B------:R-:W-:Y:S02]  /*00e0*/  UISETP.GE.U32.AND UP1, UPT, UR18, 0x8, UPT ;  /* 0x000000081200788c */ /* 0x000fe4000bf26070 */
[----:B------:R-:W-:Y:S01]  /*00f0*/  IMAD R5, R13, UR18, RZ ;  /* 0x000000120d057c24 */ /* 0x000fe2000f8e02ff */
[----:B------:R-:W-:Y:S01]  /*0100*/  ULOP3.LUT UR19, UR18, 0x7, URZ, 0xc0, !UPT ;  /* 0x0000000712137892 */ /* 0x000fe2000f8ec0ff */
[----:B------:R-:W-:Y:S01]  /*0110*/  MOV R12, RZ ;  /* 0x000000ff000c7202 */ /* 0x000fe20000000f00 */
[----:B------:R-:W-:Y:S02]  /*0120*/  UMOV UR4, URZ ;  /* 0x000000ff00047c82 */ /* 0x000fe40008000000 */
[----:B------:R-:W-:Y:S02]  /*0130*/  UISETP.NE.AND UP0, UPT, UR19, URZ, UPT ;  /* 0x000000ff1300728c */ /* 0x000fe4000bf05270 */
[----:B------:R-:W-:Y:S09]  /*0140*/  BRA.U !UP1, `(.L_x_10) ;  /* 0x0000000509047547 */ /* 0x000ff2000b800000 */
[----:B------:R-:W0:Y:S01]  /*0150*/  LDC.64 R2, c[0x0][0x388] ;  /* 0x0000e200ff027b82 */ /* 0x000e220000000a00 */
[----:B------:R-:W1:Y:S01]  /*0160*/  LDCU.64 UR20, c[0x0][0x390] ;  /* 0x00007200ff1477ac */ /* 0x000e620008000a00 */
[----:B------:R-:W-:Y:S02]  /*0170*/  MOV R12, RZ ;  /* 0x000000ff000c7202 */ /* 0x000fe40000000f00 */
[----:B------:R-:W-:Y:S01]  /*0180*/  MOV R14, R0 ;  /* 0x00000000000e7202 */ /* 0x000fe20000000f00 */
[----:B------:R-:W-:-:S04]  /*0190*/  ULOP3.LUT UR4, UR18, 0x7ffffff8, URZ, 0xc0, !UPT ;  /* 0x7ffffff812047892 */ /* 0x000fc8000f8ec0ff */
[----:B------:R-:W-:Y:S02]  /*01a0*/  UIADD3 UR5, UPT, UPT, -UR4, URZ, URZ ;  /* 0x000000ff04057290 */ /* 0x000fe4000fffe1ff */
[----:B-1----:R-:W-:Y:S02]  /*01b0*/  UIMAD.WIDE.U32 UR6, UR18, 0xc, UR20 ;  /* 0x0000000c120678a5 */ /* 0x002fe4000f8e0014 */
[----:B------:R-:W-:Y:S02]  /*01c0*/  UIMAD.WIDE.U32 UR8, UR18, 0x10, UR20 ;  /* 0x00000010120878a5 */ /* 0x000fe4000f8e0014 */
[----:B------:R-:W-:Y:S01]  /*01d0*/  UIMAD.WIDE.U32 UR10, UR18, 0x14, UR20 ;  /* 0x00000014120a78a5 */ /* 0x000fe2000f8e0014 */
[----:B0-----:R-:W-:Y:S01]  /*01e0*/  IMAD.WIDE.U32 R2, R5, 0x4, R2 ;  /* 0x0000000405027825 */ /* 0x001fe200078e0002 */
[----:B------:R-:W-:Y:S02]  /*01f0*/  UIMAD.WIDE.U32 UR12, UR18, 0x18, UR20 ;  /* 0x00000018120c78a5 */ /* 0x000fe4000f8e0014 */
[----:B------:R-:W-:Y:S01]  /*0200*/  UIMAD.WIDE.U32 UR14, UR18, 0x1c, UR20 ;  /* 0x0000001c120e78a5 */ /* 0x000fe2000f8e0014 */
[----:B------:R-:W-:-:S04]  /*0210*/  IADD3 R2, P0, PT, R2, 0x10, RZ ;  /* 0x0000001002027810 */ /* 0x000fc80007f1e0ff */
[----:B------:R-:W-:-:S09]  /*0220*/  IADD3.X R3, PT, PT, RZ, R3, RZ, P0, !PT ;  /* 0x00000003ff037210 */ /* 0x000fd200007fe4ff */
.L_x_11:
[----:B------:R-:W-:Y:S01]  /*0230*/  HFMA2 R23, -RZ, RZ, 0, 2.384185791015625e-07 ;  /* 0x00000004ff177431 */ /* 0x000fe200000001ff */
[----:B------:R-:W-:Y:S01]  /*0240*/  UIMAD.WIDE.U32 UR24, UR18, 0x4, UR20 ;  /* 0x00000004121878a5 */ /* 0x000fe2000f8e0014 */
[----:B------:R-:W2:Y:S01]  /*0250*/  LDG.E R21, desc[UR16][R2.64+-0x10] ;  /* 0xfffff01002157981 */ /* 0x000ea2000c1e1900 */
[----:B------:R-:W-:Y:S01]  /*0260*/  UIMAD.WIDE.U32 UR22, UR18, 0x8, UR20 ;  /* 0x00000008121678a5 */ /* 0x000fe2000f8e0014 */
[----:B------:R-:W-:Y:S01]  /*0270*/  HFMA2 R5, -RZ, RZ, 0, 2.384185791015625e-07 ;  /* 0x00000004ff057431 */ /* 0x000fe200000001ff */
[----:B------:R-:W-:Y:S01]  /*0280*/  MOV R11, 0x4 ;  /* 0x00000004000b7802 */ /* 0x000fe20000000f00 */
[----:B------:R-:W3:Y:S01]  /*0290*/  LDG.E R19, desc[UR16][R2.64+-0xc] ;  /* 0xfffff41002137981 */ /* 0x000ee2000c1e1900 */
[----:B------:R-:W-:Y:S02]  /*02a0*/  MOV R8, UR24 ;  /* 0x0000001800087c02 */ /* 0x000fe40008000f00 */
[----:B------:R-:W-:Y:S01]  /*02b0*/  MOV R9, UR25 ;  /* 0x0000001900097c02 */ /* 0x000fe20008000f00 */
[C---:B------:R-:W-:Y:S01]  /*02c0*/  IMAD.WIDE R22, R14.reuse, R23, UR20 ;  /* 0x000000140e167e25 */ /* 0x040fe2000f8e0217 */
[----:B------:R-:W-:Y:S01]  /*02d0*/  MOV R24, UR22 ;  /* 0x0000001600187c02 */ /* 0x000fe20008000f00 */
[----:B------:R-:W4:Y:S01]  /*02e0*/  LDG.E R17, desc[UR16][R2.64+-0x8] ;  /* 0xfffff81002117981 */ /* 0x000f22000c1e1900 */
[----:B------:R-:W-:Y:S01]  /*02f0*/  MOV R25, UR23 ;  /* 0x0000001700197c02 */ /* 0x000fe20008000f00 */
[----:B------:R-:W-:-:S02]  /*0300*/  IMAD.WIDE R8, R14, 0x4, R8 ;  /* 0x000000040e087825 */ /* 0x000fc400078e0208 */
[----:B------:R-:W2:Y:S02]  /*0310*/  LDG.E R22, desc[UR16][R22.64] ;  /* 0x0000001016167981 */ /* 0x000ea4000c1e1900 */
[C---:B------:R-:W-:Y:S02]  /*0320*/  IMAD.WIDE R24, R14.reuse, 0x4, R24 ;  /* 0x000000040e187825 */ /* 0x040fe400078e0218 */
[----:B------:R0:W3:Y:S02]  /*0330*/  LDG.E R20, desc[UR16][R8.64] ;  /* 0x0000001008147981 */ /* 0x0000e4000c1e1900 */
[C---:B------:R-:W-:Y:S01]  /*0340*/  IMAD.WIDE R10, R14.reuse, R11, UR6 ;  /* 0x000000060e0a7e25 */ /* 0x040fe2000f8e020b */
[----:B------:R-:W-:Y:S01]  /*0350*/  MOV R7, 0x4 ;  /* 0x0000000400077802 */ /* 0x000fe20000000f00 */
[----:B------:R-:W4:Y:S02]  /*0360*/  LDG.E R18, desc[UR16][R24.64] ;  /* 0x0000001018127981 */ /* 0x000f24000c1e1900 */
[----:B------:R-:W-:-:S02]  /*0370*/  IMAD.WIDE R4, R14, R5, UR8 ;  /* 0x000000080e047e25 */ /* 0x000fc4000f8e0205 */
[----:B------:R1:W5:Y:S02]  /*0380*/  LDG.E R16, desc[UR16][R10.64] ;  /* 0x000000100a107981 */ /* 0x000364000c1e1900 */
[----:B0-----:R-:W-:Y:S02]  /*0390*/  HFMA2 R9, -RZ, RZ, 0, 2.384185791015625e-07 ;  /* 0x00000004ff097431 */ /* 0x001fe400000001ff */
[----:B------:R-:W5:Y:S01]  /*03a0*/  LDG.E R15, desc[UR16][R2.64+-0x4] ;  /* 0xfffffc10020f7981 */ /* 0x000f62000c1e1900 */
[C---:B------:R-:W-:Y:S01]  /*03b0*/  IMAD.WIDE R6, R14.reuse, R7, UR10 ;  /* 0x0000000a0e067e25 */ /* 0x040fe2000f8e0207 */
[----:B------:R-:W-:Y:S02]  /*03c0*/  MOV R27, 0x4 ;  /* 0x00000004001b7802 */ /* 0x000fe40000000f00 */
[----:B------:R0:W5:Y:S04]  /*03d0*/  LDG.E R4, desc[UR16][R4.64] ;  /* 0x0000001004047981 */ /* 0x000168000c1e1900 */
[----:B------:R-:W5:Y:S01]  /*03e0*/  LDG.E R23, desc[UR16][R2.64] ;  /* 0x0000001002177981 */ /* 0x000f62000c1e1900 */
[----:B------:R-:W-:-:S03]  /*03f0*/  IMAD.WIDE R8, R14, R9, UR12 ;  /* 0x0000000c0e087e25 */ /* 0x000fc6000f8e0209 */
[----:B------:R-:W5:Y:S01]  /*0400*/  LDG.E R7, desc[UR16][R6.64] ;  /* 0x0000001006077981 */ /* 0x000f62000c1e1900 */
[----:B-1----:R-:W-:-:S03]  /*0410*/  IMAD.WIDE R10, R14, R27, UR14 ;  /* 0x0000000e0e0a7e25 */ /* 0x002fc6000f8e021b */
[----:B------:R-:W5:Y:S04]  /*0420*/  LDG.E R24, desc[UR16][R2.64+0x4] ;  /* 0x0000041002187981 */ /* 0x000f68000c1e1900 */
[----:B------:R-:W5:Y:S04]  /*0430*/  LDG.E R8, desc[UR16][R8.64] ;  /* 0x0000001008087981 */ /* 0x000f68000c1e1900 */
[----:B------:R-:W5:Y:S04]  /*0440*/  LDG.E R25, desc[UR16][R2.64+0x8] ;  /* 0x0000081002197981 */ /* 0x000f68000c1e1900 */
[----:B------:R-:W5:Y:S04]  /*0450*/  LDG.E R10, desc[UR16][R10.64] ;  /* 0x000000100a0a7981 */ /* 0x000f68000c1e1900 */
[----:B------:R1:W5:Y:S01]  /*0460*/  LDG.E R27, desc[UR16][R2.64+0xc] ;  /* 0x00000c10021b7981 */ /* 0x000362000c1e1900 */
[----:B------:R-:W-:-:S04]  /*0470*/  UIADD3 UR5, UPT, UPT, UR5, 0x8, URZ ;  /* 0x0000000805057890 */ /* 0x000fc8000fffe0ff */
[----:B------:R-:W-:Y:S01]  /*0480*/  UISETP.NE.AND UP1, UPT, UR5, URZ, UPT ;  /* 0x000000ff0500728c */ /* 0x000fe2000bf25270 */
[----:B0-----:R-:W-:Y:S02]  /*0490*/  MOV R5, UR18 ;  /* 0x0000001200057c02 */ /* 0x001fe40008000f00 */
[----:B-1----:R-:W-:Y:S02]  /*04a0*/  IADD3 R2, P0, PT, R2, 0x20, RZ ;  /* 0x0000002002027810 */ /* 0x002fe40007f1e0ff */
[----:B------:R-:W-:Y:S02]  /*04b0*/  LEA R14, R5, R14, 0x3 ;  /* 0x0000000e050e7211 */ /* 0x000fe400078e18ff */
[----:B------:R-:W-:Y:S01]  /*04c0*/  IADD3.X R3, PT, PT, RZ, R3, RZ, P0, !PT ;  /* 0x00000003ff037210 */ /* 0x000fe200007fe4ff */
[----:B--2---:R-:W-:-:S04]  /*04d0*/  FFMA R22, R21, R22, R12 ;  /* 0x0000001615167223 */ /* 0x004fc8000000000c */
[----:B---3--:R-:W-:-:S04]  /*04e0*/  FFMA R20, R19, R20, R22 ;  /* 0x0000001413147223 */ /* 0x008fc80000000016 */
[----:B----4-:R-:W-:-:S04]  /*04f0*/  FFMA R18, R17, R18, R20 ;  /* 0x0000001211127223 */ /* 0x010fc80000000014 */
[----:B-----5:R-:W-:-:S04]  /*0500*/  FFMA R16, R15, R16, R18 ;  /* 0x000000100f107223 */ /* 0x020fc80000000012 */
[----:B------:R-:W-:-:S04]  /*0510*/  FFMA R23, R23, R4, R16 ;  /* 0x0000000417177223 */ /* 0x000fc80000000010 */
[----:B------:R-:W-:-:S04]  /*0520*/  FFMA R24, R24, R7, R23 ;  /* 0x0000000718187223 */ /* 0x000fc80000000017 */
[----:B------:R-:W-:-:S04]  /*0530*/  FFMA R8, R25, R8, R24 ;  /* 0x0000000819087223 */ /* 0x000fc80000000018 */
[----:B------:R-:W-:Y:S01]  /*0540*/  FFMA R12, R27, R10, R8 ;  /* 0x0000000a1b0c7223 */ /* 0x000fe20000000008 */
[----:B------:R-:W-:Y:S06]  /*0550*/  BRA.U UP1, `(.L_x_11) ;  /* 0xfffffffd01347547 */ /* 0x000fec000b83ffff */
.L_x_10:
[----:B------:R-:W-:Y:S05]  /*0560*/  BRA.U !UP0, `(.L_x_9) ;  /* 0x0000000508447547 */ /* 0x000fea000b800000 */
[----:B------:R-:W-:Y:S01]  /*0570*/  UISETP.GE.U32.AND UP0, UPT, UR19, 0x4, UPT ;  /* 0x000000041300788c */ /* 0x000fe2000bf06070 */
[----:B------:R-:W-:Y:S01]  /*0580*/  IMAD R2, R13, UR18, RZ ;  /* 0x000000120d027c24 */ /* 0x000fe2000f8e02ff */
[----:B------:R-:W-:-:S04]  /*0590*/  ULOP3.LUT UR5, UR18, 0x3, URZ, 0xc0, !UPT ;  /* 0x0000000312057892 */ /* 0x000fc8000f8ec0ff */
[----:B------:R-:W-:-:S03]  /*05a0*/  UISETP.NE.AND UP1, UPT, UR5, URZ, UPT ;  /* 0x000000ff0500728c */ /* 0x000fc6000bf25270 */
[----:B------:R-:W-:Y:S08]  /*05b0*/  BRA.U !UP0, `(.L_x_12) ;  /* 0x00000001087c7547 */ /* 0x000ff0000b800000 */
[----:B------:R-:W0:Y:S01]  /*05c0*/  LDC.64 R6, c[0x0][0x390] ;  /* 0x0000e400ff067b82 */ /* 0x000e220000000a00 */
[----:B------:R-:W1:Y:S01]  /*05d0*/  LDCU.64 UR6, c[0x0][0x388] ;  /* 0x00007100ff0677ac */ /* 0x000e620008000a00 */
[----:B------:R-:W-:Y:S01]  /*05e0*/  IMAD.U32 R5, RZ, RZ, UR4 ;  /* 0x00000004ff057e24 */ /* 0x000fe2000f8e00ff */
[C---:B------:R-:W-:Y:S02]  /*05f0*/  IADD3 R3, PT, PT, R2.reuse, UR4, RZ ;  /* 0x0000000402037c10 */ /* 0x040fe4000fffe0ff */
[----:B------:R-:W-:Y:S01]  /*0600*/  MOV R11, UR18 ;  /* 0x00000012000b7c02 */ /* 0x000fe20008000f00 */
[----:B------:R-:W-:Y:S01]  /*0610*/  IMAD R5, R5, UR18, R0 ;  /* 0x0000001205057c24 */ /* 0x000fe2000f8e0200 */
[----:B------:R-:W-:Y:S01]  /*0620*/  IADD3 R14, P0, PT, R2, UR4, RZ ;  /* 0x00000004020e7c10 */ /* 0x000fe2000ff1e0ff */
[----:B------:R-:W2:Y:S01]  /*0630*/  LDC.64 R8, c[0x0][0x388] ;  /* 0x0000e200ff087b82 */ /* 0x000ea20000000a00 */
[----:B------:R-:W-:Y:S02]  /*0640*/  MOV R15, UR18 ;  /* 0x00000012000f7c02 */ /* 0x000fe40008000f00 */
[----:B------:R-:W-:Y:S01]  /*0650*/  MOV R17, UR18 ;  /* 0x0000001200117c02 */ /* 0x000fe20008000f00 */
[----:B0-----:R-:W-:-:S04]  /*0660*/  IMAD.WIDE R6, R5, 0x4, R6 ;  /* 0x0000000405067825 */ /* 0x001fc800078e0206 */
[----:B------:R-:W-:Y:S02]  /*0670*/  IMAD.WIDE.U32 R10, R11, 0x4, R6 ;  /* 0x000000040b0a7825 */ /* 0x000fe400078e0006 */
[----:B------:R-:W3:Y:S02]  /*0680*/  LDG.E R6, desc[UR16][R6.64] ;  /* 0x0000001006067981 */ /* 0x000ee4000c1e1900 */
[----:B--2---:R-:W-:Y:S01]  /*0690*/  IMAD.WIDE.U32 R8, R3, 0x4, R8 ;  /* 0x0000000403087825 */ /* 0x004fe200078e0008 */
[----:B------:R-:W-:Y:S02]  /*06a0*/  IADD3.X R3, PT, PT, RZ, RZ, RZ, P0, !PT ;  /* 0x000000ffff037210 */ /* 0x000fe400007fe4ff */
[----:B-1----:R-:W-:-:S03]  /*06b0*/  LEA R4, P0, R14, UR6, 0x2 ;  /* 0x000000060e047c11 */ /* 0x002fc6000f8010ff */
[----:B------:R-:W3:Y:S01]  /*06c0*/  LDG.E R9, desc[UR16][R8.64] ;  /* 0x0000001008097981 */ /* 0x000ee2000c1e1900 */
[----:B------:R-:W-:Y:S01]  /*06d0*/  LEA.HI.X R5, R14, UR7, R3, 0x2, P0 ;  /* 0x000000070e057c11 */ /* 0x000fe200080f1403 */
[----:B------:R-:W-:Y:S02]  /*06e0*/  IMAD.WIDE.U32 R14, R15, 0x4, R10 ;  /* 0x000000040f0e7825 */ /* 0x000fe400078e000a */
[----:B------:R-:W2:Y:S04]  /*06f0*/  LDG.E R3, desc[UR16][R10.64] ;  /* 0x000000100a037981 */ /* 0x000ea8000c1e1900 */
[----:B------:R-:W2:Y:S01]  /*0700*/  LDG.E R18, desc[UR16][R4.64+0x4] ;  /* 0x0000041004127981 */ /* 0x000ea2000c1e1900 */
[----:B------:R-:W-:-:S03]  /*0710*/  IMAD.WIDE.U32 R16, R17, 0x4, R14 ;  /* 0x0000000411107825 */ /* 0x000fc600078e000e */
[----:B------:R-:W4:Y:S04]  /*0720*/  LDG.E R19, desc[UR16][R14.64] ;  /* 0x000000100e137981 */ /* 0x000f28000c1e1900 */
[----:B------:R-:W4:Y:S04]  /*0730*/  LDG.E R20, desc[UR16][R4.64+0x8] ;  /* 0x0000081004147981 */ /* 0x000f28000c1e1900 */
[----:B------:R-:W5:Y:S04]  /*0740*/  LDG.E R22, desc[UR16][R4.64+0xc] ;  /* 0x00000c1004167981 */ /* 0x000f68000c1e1900 */
[----:B------:R-:W5:Y:S01]  /*0750*/  LDG.E R16, desc[UR16][R16.64] ;  /* 0x0000001010107981 */ /* 0x000f62000c1e1900 */
[----:B------:R-:W-:Y:S01]  /*0760*/  UIADD3 UR4, UPT, UPT, UR4, 0x4, URZ ;  /* 0x0000000404047890 */ /* 0x000fe2000fffe0ff */
[----:B---3--:R-:W-:-:S04]  /*0770*/  FFMA R9, R9, R6, R12 ;  /* 0x0000000609097223 */ /* 0x008fc8000000000c */
[----:B--2---:R-:W-:-:S04]  /*0780*/  FFMA R3, R18, R3, R9 ;  /* 0x0000000312037223 */ /* 0x004fc80000000009 */
[----:B----4-:R-:W-:-:S04]  /*0790*/  FFMA R3, R20, R19, R3 ;  /* 0x0000001314037223 */ /* 0x010fc80000000003 */
[----:B-----5:R-:W-:-:S07]  /*07a0*/  FFMA R12, R22, R16, R3 ;  /* 0x00000010160c7223 */ /* 0x020fce0000000003 */
.L_x_12:
[----:B------:R-:W-:Y:S05]  /*07b0*/  BRA.U !UP1, `(.L_x_9) ;  /* 0x0000000109b07547 */ /* 0x000fea000b800000 */
[----:B------:R-:W-:Y:S01]  /*07c0*/  UISETP.NE.AND UP0, UPT, UR5, 0x1, UPT ;  /* 0x000000010500788c */ /* 0x000fe2000bf05270 */
[----:B------:R-:W-:Y:S01]  /*07d0*/  MOV R9, UR4 ;  /* 0x0000000400097c02 */ /* 0x000fe20008000f00 */
[----:B------:R-:W-:Y:S02]  /*07e0*/  ULOP3.LUT UR5, UR18, 0x1, URZ, 0xc0, !UPT ;  /* 0x0000000112057892 */ /* 0x000fe4000f8ec0ff */
[----:B------:R-:W-:Y:S02]  /*07f0*/  MOV R17, UR18 ;  /* 0x0000001200117c02 */ /* 0x000fe40008000f00 */
[----:B------:R-:W-:Y:S01]  /*0800*/  UISETP.NE.U32.AND UP1, UPT, UR5, 0x1, UPT ;  /* 0x000000010500788c */ /* 0x000fe2000bf25070 */
[----:B------:R-:W-:-:S04]  /*0810*/  PLOP3.LUT P1, PT, PT, PT, UP0, 0x80, 0x8 ;  /* 0x000000000008781c */ /* 0x000fc80003f2f008 */
[----:B------:R-:W0:Y:S01]  /*0820*/  @UP0 LDCU.64 UR6, c[0x0][0x388] ;  /* 0x00007100ff0607ac */ /* 0x000e220008000a00 */
[----:B------:R-:W-:Y:S01]  /*0830*/  PLOP3.LUT P0, PT, PT, PT, UP1, 0x80, 0x8 ;  /* 0x000000000008781c */ /* 0x000fe20003f0f018 */
[----:B------:R-:W1:Y:S01]  /*0840*/  @UP0 LDCU.64 UR8, c[0x0][0x390] ;  /* 0x00007200ff0807ac */ /* 0x000e620008000a00 */
[----:B------:R-:W2:Y:S06]  /*0850*/  @UP0 LDCU.64 UR10, c[0x0][0x388] ;  /* 0x00007100ff0a07ac */ /* 0x000eac0008000a00 */
[C---:B------:R-:W-:Y:S02]  /*0860*/  @P1 IADD3 R3, PT, PT, R2.reuse, UR4, RZ ;  /* 0x0000000402031c10 */ /* 0x040fe4000fffe0ff */
[----:B------:R-:W-:Y:S01]  /*0870*/  @P1 IADD3 R5, P2, PT, R2, UR4, RZ ;  /* 0x0000000402051c10 */ /* 0x000fe2000ff5e0ff */
[----:B------:R-:W3:Y:S03]  /*0880*/  @!UP1 LDCU.64 UR12, c[0x0][0x388] ;  /* 0x00007100ff0c97ac */ /* 0x000ee60008000a00 */
[----:B------:R-:W-:Y:S01]  /*0890*/  @P1 IADD3.X R8, PT, PT, RZ, RZ, RZ, P2, !PT ;  /* 0x000000ffff081210 */ /* 0x000fe200017fe4ff */
[----:B------:R-:W-:Y:S01]  /*08a0*/  @UP0 UIADD3 UR4, UPT, UPT, UR4, 0x2, URZ ;  /* 0x0000000204040890 */ /* 0x000fe2000fffe0ff */
[----:B0-----:R-:W-:-:S02]  /*08b0*/  MOV R14, UR6 ;  /* 0x00000006000e7c02 */ /* 0x001fc40008000f00 */
[----:B------:R-:W-:Y:S01]  /*08c0*/  MOV R15, UR7 ;  /* 0x00000007000f7c02 */ /* 0x000fe20008000f00 */
[----:B------:R-:W0:Y:S01]  /*08d0*/  @!UP1 LDCU.64 UR6, c[0x0][0x390] ;  /* 0x00007200ff0697ac */ /* 0x000e220008000a00 */
[----:B-1----:R-:W-:Y:S01]  /*08e0*/  MOV R7, UR9 ;  /* 0x0000000900077c02 */ /* 0x002fe20008000f00 */
[----:B------:R-:W-:Y:S02]  /*08f0*/  IMAD.U32 R6, RZ, RZ, UR8 ;  /* 0x00000008ff067e24 */ /* 0x000fe4000f8e00ff */
[----:B------:R-:W-:Y:S01]  /*0900*/  @P1 IMAD.WIDE.U32 R14, R3, 0x4, R14 ;  /* 0x00000004030e1825 */ /* 0x000fe200078e000e */
[----:B--2---:R-:W-:-:S03]  /*0910*/  @P1 LEA R4, P2, R5, UR10, 0x2 ;  /* 0x0000000a05041c11 */ /* 0x004fc6000f8410ff */
[----:B------:R-:W-:Y:S01]  /*0920*/  @P1 IMAD R3, R9, UR18, R0 ;  /* 0x0000001209031c24 */ /* 0x000fe2000f8e0200 */
[----:B------:R-:W-:-:S03]  /*0930*/  MOV R21, UR4 ;  /* 0x0000000400157c02 */ /* 0x000fc60008000f00 */
[----:B------:R-:W-:Y:S01]  /*0940*/  @P1 IMAD.WIDE R6, R3, 0x4, R6 ;  /* 0x0000000403061825 */ /* 0x000fe200078e0206 */
[----:B------:R-:W-:Y:S01]  /*0950*/  @P1 LEA.HI.X R5, R5, UR11, R8, 0x2, P2 ;  /* 0x0000000b05051c11 */ /* 0x000fe200090f1408 */
[----:B------:R-:W2:Y:S01]  /*0960*/  @P1 LDG.E R3, desc[UR16][R14.64] ;  /* 0x000000100e031981 */ /* 0x000ea2000c1e1900 */
[----:B---3--:R-:W-:Y:S01]  /*0970*/  MOV R8, UR12 ;  /* 0x0000000c00087c02 */ /* 0x008fe20008000f00 */
[----:B------:R-:W-:Y:S01]  /*0980*/  @!P0 IMAD R21, R21, UR18, R0 ;  /* 0x0000001215158c24 */ /* 0x000fe2000f8e0200 */
[----:B------:R-:W-:Y:S01]  /*0990*/  MOV R9, UR13 ;  /* 0x0000000d00097c02 */ /* 0x000fe20008000f00 */
[----:B------:R-:W-:Y:S01]  /*09a0*/  @P1 IMAD.WIDE.U32 R16, R17, 0x4, R6 ;  /* 0x0000000411101825 */ /* 0x000fe200078e0006 */
[----:B------:R-:W-:Y:S01]  /*09b0*/  @!P0 IADD3 R19, PT, PT, R2, UR4, RZ ;  /* 0x0000000402138c10 */ /* 0x000fe2000fffe0ff */
[----:B------:R-:W2:Y:S01]  /*09c0*/  @P1 LDG.E R6, desc[UR16][R6.64] ;  /* 0x0000001006061981 */ /* 0x000ea2000c1e1900 */
[----:B0-----:R-:W-:Y:S02]  /*09d0*/  MOV R10, UR6 ;  /* 0x00000006000a7c02 */ /* 0x001fe40008000f00 */
[----:B------:R-:W-:Y:S01]  /*09e0*/  MOV R11, UR7 ;  /* 0x00000007000b7c02 */ /* 0x000fe20008000f00 */
[----:B------:R-:W-:Y:S01]  /*09f0*/  @!P0 IMAD.WIDE.U32 R8, R19, 0x4, R8 ;  /* 0x0000000413088825 */ /* 0x000fe200078e0008 */
[----:B------:R-:W3:Y:S03]  /*0a00*/  @P1 LDG.E R16, desc[UR16][R16.64] ;  /* 0x0000001010101981 */ /* 0x000ee6000c1e1900 */
[----:B------:R-:W-:Y:S01]  /*0a10*/  @!P0 IMAD.WIDE R10, R21, 0x4, R10 ;  /* 0x00000004150a8825 */ /* 0x000fe200078e020a */
[----:B------:R-:W3:Y:S04]  /*0a20*/  @P1 LDG.E R4, desc[UR16][R4.64+0x4] ;  /* 0x0000041004041981 */ /* 0x000ee8000c1e1900 */
[----:B------:R-:W4:Y:S04]  /*0a30*/  @!P0 LDG.E R9, desc[UR16][R8.64] ;  /* 0x0000001008098981 */ /* 0x000f28000c1e1900 */
[----:B------:R-:W4:Y:S01]  /*0a40*/  @!P0 LDG.E R10, desc[UR16][R10.64] ;  /* 0x000000100a0a8981 */ /* 0x000f22000c1e1900 */
[----:B--2---:R-:W-:-:S04]  /*0a50*/  @P1 FFMA R3, R3, R6, R12 ;  /* 0x0000000603031223 */ /* 0x004fc8000000000c */
[----:B---3--:R-:W-:-:S04]  /*0a60*/  @P1 FFMA R12, R4, R16, R3 ;  /* 0x00000010040c1223 */ /* 0x008fc80000000003 */
[----:B----4-:R-:W-:-:S07]  /*0a70*/  @!P0 FFMA R12, R9, R10, R12 ;  /* 0x0000000a090c8223 */ /* 0x010fce000000000c */
.L_x_9:
[----:B------:R-:W0:Y:S01]  /*0a80*/  LDC.64 R2, c[0x0][0x398] ;  /* 0x0000e600ff027b82 */ /* 0x000e220000000a00 */
[----:B------:R-:W-:-:S04]  /*0a90*/  IMAD R13, R13, UR18, R0 ;  /* 0x000000120d0d7c24 */ /* 0x000fc8000f8e0200 */
[----:B0-----:R-:W-:-:S05]  /*0aa0*/  IMAD.WIDE R2, R13, 0x4, R2 ;  /* 0x000000040d027825 */ /* 0x001fca00078e0202 */
[----:B------:R-:W-:Y:S01]  /*0ab0*/  STG.E desc[UR16][R2.64], R12 ;  /* 0x0000000c02007986 */ /* 0x000fe2000c101910 */
[----:B------:R-:W-:Y:S05]  /*0ac0*/  EXIT ;  /* 0x000000000000794d */ /* 0x000fea0003800000 */
.L_x_13:
        /* <DEDUP_REMOVED lines=11> */
.L_x_17:


//--------------------- .nv.shared.reserved.0     --------------------------
	.section	.nv.shared.reserved.0,"aw",@nobits
	.weak		__nv_reservedSMEM_offset_0_alias
	.size		__nv_reservedSMEM_offset_0_alias, 0, 64
	.other		__nv_reservedSMEM_offset_0_alias,@"STO_CUDA_RESERVED_SHARED STV_DEFAULT"
__nv_reservedSMEM_offset_0_alias:
	.zero		0
	.zero		64


//--------------------- .nv.shared._Z19kernel_matmul_gpusmiPfS_S_ --------------------------
	.section	.nv.shared._Z19kernel_matmul_gpusmiPfS_S_,"aw",@nobits
	.sectionflags	@""
	.align	4
.nv.shared._Z19kernel_matmul_gpusmiPfS_S_:
	.zero		3072


//--------------------- .nv.constant0._Z13float_to_halfPKfP6__halfi --------------------------
	.section	.nv.constant0._Z13float_to_halfPKfP6__halfi,"a",@progbits
	.sectionflags	@""
	.align	4
.nv.constant0._Z13float_to_halfPKfP6__halfi:
	.zero		916


//--------------------- .nv.constant0._Z19kernel_matmul_gputsP6__halfS0_Pfi --------------------------
	.section	.nv.constant0._Z19kernel_matmul_gputsP6__halfS0_Pfi,"a",@progbits
	.sectionflags	@""
	.align	4
.nv.constant0._Z19kernel_matmul_gputsP6__halfS0_Pfi:
	.zero		924


//--------------------- .nv.constant0._Z19kernel_matmul_gpusmiPfS_S_ --------------------------
	.section	.nv.constant0._Z19kernel_matmul_gpusmiPfS_S_,"a",@progbits
	.sectionflags	@""
	.align	4
.nv.constant0._Z19kernel_matmul_gpusmiPfS_S_:
	.zero		928


//--------------------- .nv.constant0._Z17kernel_matmul_gpuiPfS_S_ --------------------------
	.section	.nv.constant0._Z17kernel_matmul_gpuiPfS_S_,"a",@progbits
	.sectionflags	@""
	.align	4
.nv.constant0._Z17kernel_matmul_gpuiPfS_S_:
	.zero		928


//--------------------- SYMBOLS --------------------------

	.type		.nv.reservedSmem.offset0,@object
	.size		.nv.reservedSmem.offset0,0x4
	.type		.nv.reservedSmem.cap,@object
	.size		.nv.reservedSmem.cap,0x4
